	.headerflags	@"EF_CUDA_TEXMODE_UNIFIED EF_CUDA_64BIT_ADDRESS EF_CUDA_ACCELERATORS EF_CUDA_SM90 EF_CUDA_VIRTUAL_SM(EF_CUDA_SM90)"
	.elftype	@"ET_EXEC"


//--------------------- .nv.info                  --------------------------
	.section	.nv.info,"",@"SHT_CUDA_INFO"
	.align	4


	//----- nvinfo : EIATTR_REGCOUNT
	.align		4
        /*0000*/ 	.byte	0x04, 0x2f
        /*0002*/ 	.short	(.L_1 - .L_0)
	.align		4
.L_0:
        /*0004*/ 	.word	index@(triton_poi_fused_max_pool2d_with_indices_7)
        /*0008*/ 	.word	0x00000058


	//----- nvinfo : EIATTR_MIN_STACK_SIZE
	.align		4
.L_1:
        /*000c*/ 	.byte	0x04, 0x12
        /*000e*/ 	.short	(.L_3 - .L_2)
	.align		4
.L_2:
        /*0010*/ 	.word	index@(triton_poi_fused_max_pool2d_with_indices_7)
        /*0014*/ 	.word	0x00000000


	//----- nvinfo : EIATTR_FRAME_SIZE
	.align		4
.L_3:
        /*0018*/ 	.byte	0x04, 0x11
        /*001a*/ 	.short	(.L_5 - .L_4)
	.align		4
.L_4:
        /*001c*/ 	.word	index@(triton_poi_fused_max_pool2d_with_indices_7)
        /*0020*/ 	.word	0x00000000


	//----- nvinfo : EIATTR_MIN_STACK_SIZE
	.align		4
.L_5:
        /*0024*/ 	.byte	0x04, 0x12
        /*0026*/ 	.short	(.L_7 - .L_6)
	.align		4
.L_6:
        /*0028*/ 	.word	index@(triton_poi_fused_max_pool2d_with_indices_7)
        /*002c*/ 	.word	0x00000000
.L_7:


//--------------------- .nv.info.triton_poi_fused_max_pool2d_with_indices_7 --------------------------
	.section	.nv.info.triton_poi_fused_max_pool2d_with_indices_7,"",@"SHT_CUDA_INFO"
	.sectionflags	@""
	.align	4


	//----- nvinfo : EIATTR_CUDA_API_VERSION
	.align		4
        /*0000*/ 	.byte	0x04, 0x37
        /*0002*/ 	.short	(.L_9 - .L_8)
.L_8:
        /*0004*/ 	.word	0x0000007c


	//----- nvinfo : EIATTR_KPARAM_INFO
	.align		4
.L_9:
        /*0008*/ 	.byte	0x04, 0x17
        /*000a*/ 	.short	(.L_11 - .L_10)
.L_10:
        /*000c*/ 	.word	0x00000000
        /*0010*/ 	.short	0x0003
        /*0012*/ 	.short	0x0018
        /*0014*/ 	.byte	0x00, 0xf0, 0x11, 0x00


	//----- nvinfo : EIATTR_KPARAM_INFO
	.align		4
.L_11:
        /*0018*/ 	.byte	0x04, 0x17
        /*001a*/ 	.short	(.L_13 - .L_12)
.L_12:
        /*001c*/ 	.word	0x00000000
        /*0020*/ 	.short	0x0002
        /*0022*/ 	.short	0x0010
        /*0024*/ 	.byte	0x00, 0xf4, 0x21, 0x00


	//----- nvinfo : EIATTR_KPARAM_INFO
	.align		4
.L_13:
        /*0028*/ 	.byte	0x04, 0x17
        /*002a*/ 	.short	(.L_15 - .L_14)
.L_14:
        /*002c*/ 	.word	0x00000000
        /*0030*/ 	.short	0x0001
        /*0032*/ 	.short	0x0008
        /*0034*/ 	.byte	0x00, 0xf4, 0x21, 0x00


	//----- nvinfo : EIATTR_KPARAM_INFO
	.align		4
.L_15:
        /*0038*/ 	.byte	0x04, 0x17
        /*003a*/ 	.short	(.L_17 - .L_16)
.L_16:
        /*003c*/ 	.word	0x00000000
        /*0040*/ 	.short	0x0000
        /*0042*/ 	.short	0x0000
        /*0044*/ 	.byte	0x00, 0xf4, 0x21, 0x00


	//----- nvinfo : EIATTR_SPARSE_MMA_MASK
	.align		4
.L_17:
        /*0048*/ 	.byte	0x03, 0x50
        /*004a*/ 	.short	0x0000


	//----- nvinfo : EIATTR_MAXREG_COUNT
	.align		4
        /*004c*/ 	.byte	0x03, 0x1b
        /*004e*/ 	.short	0x00ff


	//----- nvinfo : EIATTR_EXIT_INSTR_OFFSETS
	.align		4
        /*0050*/ 	.byte	0x04, 0x1c
        /*0052*/ 	.short	(.L_19 - .L_18)


	//   ....[0]....
.L_18:
        /*0054*/ 	.word	0x00003940


	//   ....[1]....
        /*0058*/ 	.word	0x00003960


	//----- nvinfo : EIATTR_REQNTID
	.align		4
.L_19:
        /*005c*/ 	.byte	0x04, 0x10
        /*005e*/ 	.short	(.L_21 - .L_20)
.L_20:
        /*0060*/ 	.word	0x00000080
        /*0064*/ 	.word	0x00000001
        /*0068*/ 	.word	0x00000001


	//----- nvinfo : EIATTR_CBANK_PARAM_SIZE
	.align		4
.L_21:
        /*006c*/ 	.byte	0x03, 0x19
        /*006e*/ 	.short	0x001c


	//----- nvinfo : EIATTR_PARAM_CBANK
	.align		4
        /*0070*/ 	.byte	0x04, 0x0a
        /*0072*/ 	.short	(.L_23 - .L_22)
	.align		4
.L_22:
        /*0074*/ 	.word	index@(.nv.constant0.triton_poi_fused_max_pool2d_with_indices_7)
        /*0078*/ 	.short	0x0210
        /*007a*/ 	.short	0x001c


	//----- nvinfo : EIATTR_SW_WAR
	.align		4
.L_23:
        /*007c*/ 	.byte	0x04, 0x36
        /*007e*/ 	.short	(.L_25 - .L_24)
.L_24:
        /*0080*/ 	.word	0x00000008
.L_25:


//--------------------- .nv.callgraph             --------------------------
	.section	.nv.callgraph,"",@"SHT_CUDA_CALLGRAPH"
	.align	4
	.sectionentsize	8
	.align		4
        /*0000*/ 	.word	0x00000000
	.align		4
        /*0004*/ 	.word	0xffffffff
	.align		4
        /*0008*/ 	.word	0x00000000
	.align		4
        /*000c*/ 	.word	0xfffffffe
	.align		4
        /*0010*/ 	.word	0x00000000
	.align		4
        /*0014*/ 	.word	0xfffffffd
	.align		4
        /*0018*/ 	.word	0x00000000
	.align		4
        /*001c*/ 	.word	0xfffffffc


//--------------------- .text.triton_poi_fused_max_pool2d_with_indices_7 --------------------------
	.section	.text.triton_poi_fused_max_pool2d_with_indices_7,"ax",@progbits
	.sectionflags	@"SHF_BARRIERS=1"
	.align	128
        .global         triton_poi_fused_max_pool2d_with_indices_7
        .type           triton_poi_fused_max_pool2d_with_indices_7,@function
        .size           triton_poi_fused_max_pool2d_with_indices_7,(.L_x_1 - triton_poi_fused_max_pool2d_with_indices_7)
        .other          triton_poi_fused_max_pool2d_with_indices_7,@"STO_CUDA_ENTRY STV_DEFAULT"
triton_poi_fused_max_pool2d_with_indices_7:
.text.triton_poi_fused_max_pool2d_with_indices_7:
[----:B------:R-:W0:Y:S01]  /*0000*/  LDC R1, c[0x0][0x28] ;  /* 0x00000a00ff017b82 */ /* 0x000e220000000800 */
[----:B------:R-:W1:Y:S07]  /*0010*/  S2R R4, SR_TID.X ;  /* 0x0000000000047919 */ /* 0x000e6e0000002100 */
[----:B------:R-:W2:Y:S01]  /*0020*/  LDC.64 R48, c[0x0][0x210] ;  /* 0x00008400ff307b82 */ /* 0x000ea20000000a00 */
[----:B------:R-:W-:Y:S01]  /*0030*/  CS2R R16, SRZ ;  /* 0x0000000000107805 */ /* 0x000fe2000001ff00 */
[----:B------:R-:W-:Y:S01]  /*0040*/  IMAD.MOV.U32 R22, RZ, RZ, RZ ;  /* 0x000000ffff167224 */ /* 0x000fe200078e00ff */
[----:B------:R-:W3:Y:S01]  /*0050*/  S2R R5, SR_CTAID.X ;  /* 0x0000000000057919 */ /* 0x000ee20000002500 */
[----:B------:R-:W-:Y:S01]  /*0060*/  ULDC.64 UR6, c[0x0][0x208] ;  /* 0x0000820000067ab9 */ /* 0x000fe20000000a00 */
[----:B-1----:R-:W-:-:S02]  /*0070*/  IMAD.SHL.U32 R52, R4, 0x8, RZ ;  /* 0x0000000804347824 */ /* 0x002fc400078e00ff */
[----:B---3--:R-:W-:-:S03]  /*0080*/  IMAD.SHL.U32 R5, R5, 0x400, RZ ;  /* 0x0000040005057824 */ /* 0x008fc600078e00ff */
[----:B------:R-:W-:-:S04]  /*0090*/  LOP3.LUT R52, R52, 0x3f8, RZ, 0xc0, !PT ;  /* 0x000003f834347812 */ /* 0x000fc800078ec0ff */
[----:B------:R-:W-:Y:S02]  /*00a0*/  LOP3.LUT R0, R5, 0x1, R52, 0xfe, !PT ;  /* 0x0000000105007812 */ /* 0x000fe400078efe34 */
[----:B------:R-:W-:-:S03]  /*00b0*/  LOP3.LUT R6, R5, R52, RZ, 0xfc, !PT ;  /* 0x0000003405067212 */ /* 0x000fc600078efcff */
[----:B------:R-:W-:Y:S01]  /*00c0*/  IMAD.HI R3, R0, 0x4ec4ec4f, RZ ;  /* 0x4ec4ec4f00037827 */ /* 0x000fe200078e02ff */
[----:B------:R-:W-:-:S03]  /*00d0*/  ISETP.GE.AND P0, PT, R6, 0x1fb00, PT ;  /* 0x0001fb000600780c */ /* 0x000fc60003f06270 */
[----:B------:R-:W-:Y:S01]  /*00e0*/  IMAD.HI R2, R6, 0x4ec4ec4f, RZ ;  /* 0x4ec4ec4f06027827 */ /* 0x000fe200078e02ff */
[----:B------:R-:W-:-:S03]  /*00f0*/  SHF.R.U32.HI R8, RZ, 0x1f, R3 ;  /* 0x0000001fff087819 */ /* 0x000fc60000011603 */
[----:B------:R-:W-:Y:S01]  /*0100*/  IMAD.HI R7, R0, 0x60f25deb, RZ ;  /* 0x60f25deb00077827 */ /* 0x000fe200078e02ff */
[----:B------:R-:W-:Y:S02]  /*0110*/  LEA.HI.SX32 R9, R3, R8, 0x1e ;  /* 0x0000000803097211 */ /* 0x000fe400078ff2ff */
[----:B------:R-:W-:Y:S01]  /*0120*/  SHF.R.U32.HI R3, RZ, 0x1f, R2 ;  /* 0x0000001fff037819 */ /* 0x000fe20000011602 */
[----:B------:R-:W-:Y:S01]  /*0130*/  IMAD.HI R12, R6, 0x60f25deb, RZ ;  /* 0x60f25deb060c7827 */ /* 0x000fe200078e02ff */
[----:B------:R-:W-:Y:S02]  /*0140*/  SHF.R.U32.HI R8, RZ, 0x1f, R7 ;  /* 0x0000001fff087819 */ /* 0x000fe40000011607 */
[----:B------:R-:W-:Y:S01]  /*0150*/  LEA.HI.SX32 R3, R2, R3, 0x1e ;  /* 0x0000000302037211 */ /* 0x000fe200078ff2ff */
[----:B------:R-:W-:Y:S01]  /*0160*/  IMAD.HI R10, R9, 0x4ec4ec4f, RZ ;  /* 0x4ec4ec4f090a7827 */ /* 0x000fe200078e02ff */
[----:B------:R-:W-:Y:S02]  /*0170*/  LEA.HI.SX32 R15, R7, R8, 0x1a ;  /* 0x00000008070f7211 */ /* 0x000fe400078fd2ff */
[----:B------:R-:W-:Y:S01]  /*0180*/  LOP3.LUT R7, R5, 0x2, R52, 0xfe, !PT ;  /* 0x0000000205077812 */ /* 0x000fe200078efe34 */
[----:B------:R-:W-:Y:S01]  /*0190*/  IMAD.HI R8, R3, 0x4ec4ec4f, RZ ;  /* 0x4ec4ec4f03087827 */ /* 0x000fe200078e02ff */
[----:B------:R-:W-:-:S02]  /*01a0*/  SHF.R.U32.HI R11, RZ, 0x1f, R10 ;  /* 0x0000001fff0b7819 */ /* 0x000fc4000001160a */
[----:B------:R-:W-:Y:S01]  /*01b0*/  SHF.R.U32.HI R13, RZ, 0x1f, R12 ;  /* 0x0000001fff0d7819 */ /* 0x000fe2000001160c */
[----:B------:R-:W-:Y:S01]  /*01c0*/  IMAD.HI R2, R7, 0x4ec4ec4f, RZ ;  /* 0x4ec4ec4f07027827 */ /* 0x000fe200078e02ff */
[----:B------:R-:W-:Y:S02]  /*01d0*/  LEA.HI.SX32 R10, R10, R11, 0x1e ;  /* 0x0000000b0a0a7211 */ /* 0x000fe400078ff2ff */
[----:B------:R-:W-:Y:S01]  /*01e0*/  SHF.R.U32.HI R11, RZ, 0x1f, R8 ;  /* 0x0000001fff0b7819 */ /* 0x000fe20000011608 */
[----:B------:R-:W-:Y:S01]  /*01f0*/  IMAD R0, R9, -0xd, R0 ;  /* 0xfffffff309007824 */ /* 0x000fe200078e0200 */
[----:B------:R-:W-:Y:S01]  /*0200*/  LEA.HI.SX32 R13, R12, R13, 0x1a ;  /* 0x0000000d0c0d7211 */ /* 0x000fe200078fd2ff */
[----:B------:R-:W-:Y:S01]  /*0210*/  IMAD R10, R10, -0xd, R9 ;  /* 0xfffffff30a0a7824 */ /* 0x000fe200078e0209 */
[----:B------:R-:W-:Y:S02]  /*0220*/  LEA.HI.SX32 R8, R8, R11, 0x1e ;  /* 0x0000000b08087211 */ /* 0x000fe400078ff2ff */
[----:B------:R-:W-:Y:S01]  /*0230*/  SHF.R.U32.HI R9, RZ, 0x1f, R2 ;  /* 0x0000001fff097819 */ /* 0x000fe20000011602 */
[----:B------:R-:W-:-:S02]  /*0240*/  IMAD R15, R15, 0xe, R10 ;  /* 0x0000000e0f0f7824 */ /* 0x000fc400078e020a */
[----:B------:R-:W-:Y:S01]  /*0250*/  IMAD R8, R8, -0xd, R3 ;  /* 0xfffffff308087824 */ /* 0x000fe200078e0203 */
[----:B------:R-:W-:Y:S01]  /*0260*/  LEA.HI.SX32 R14, R2, R9, 0x1e ;  /* 0x00000009020e7211 */ /* 0x000fe200078ff2ff */
[----:B------:R-:W-:Y:S02]  /*0270*/  IMAD R0, R15, 0x1c, R0 ;  /* 0x0000001c0f007824 */ /* 0x000fe400078e0200 */
[----:B------:R-:W-:Y:S02]  /*0280*/  IMAD R8, R13, 0xe, R8 ;  /* 0x0000000e0d087824 */ /* 0x000fe400078e0208 */
[----:B------:R-:W-:Y:S02]  /*0290*/  IMAD R3, R3, -0xd, R6 ;  /* 0xfffffff303037824 */ /* 0x000fe400078e0206 */
[----:B------:R-:W-:Y:S02]  /*02a0*/  IMAD.SHL.U32 R83, R0, 0x2, RZ ;  /* 0x0000000200537824 */ /* 0x000fe400078e00ff */
[----:B------:R-:W-:-:S04]  /*02b0*/  IMAD.HI R10, R7, 0x60f25deb, RZ ;  /* 0x60f25deb070a7827 */ /* 0x000fc800078e02ff */
[----:B------:R-:W-:Y:S01]  /*02c0*/  IMAD.HI R0, R14, 0x4ec4ec4f, RZ ;  /* 0x4ec4ec4f0e007827 */ /* 0x000fe200078e02ff */
[----:B------:R-:W-:-:S03]  /*02d0*/  SHF.R.U32.HI R9, RZ, 0x1f, R10 ;  /* 0x0000001fff097819 */ /* 0x000fc6000001160a */
[----:B------:R-:W-:Y:S01]  /*02e0*/  IMAD R55, R8, 0x1c, R3 ;  /* 0x0000001c08377824 */ /* 0x000fe200078e0203 */
[----:B------:R-:W-:Y:S01]  /*02f0*/  SHF.R.U32.HI R3, RZ, 0x1f, R0 ;  /* 0x0000001fff037819 */ /* 0x000fe20000011600 */
[----:B------:R-:W-:Y:S01]  /*0300*/  VIADD R13, R83, 0x1 ;  /* 0x00000001530d7836 */ /* 0x000fe20000000000 */
[----:B------:R-:W-:Y:S01]  /*0310*/  LEA.HI.SX32 R15, R10, R9, 0x1a ;  /* 0x000000090a0f7211 */ /* 0x000fe200078fd2ff */
[----:B------:R-:W-:Y:S01]  /*0320*/  IMAD.SHL.U32 R55, R55, 0x2, RZ ;  /* 0x0000000237377824 */ /* 0x000fe200078e00ff */
[----:B------:R-:W-:Y:S01]  /*0330*/  LEA.HI.SX32 R3, R0, R3, 0x1e ;  /* 0x0000000300037211 */ /* 0x000fe200078ff2ff */
[----:B--2---:R-:W-:-:S04]  /*0340*/  IMAD.WIDE R8, R83, 0x4, R48 ;  /* 0x0000000453087825 */ /* 0x004fc800078e0230 */
[----:B------:R-:W-:Y:S01]  /*0350*/  IMAD.WIDE R12, R13, 0x4, R48 ;  /* 0x000000040d0c7825 */ /* 0x000fe200078e0230 */
[----:B------:R-:W-:Y:S01]  /*0360*/  CS2R R20, SRZ ;  /* 0x0000000000147805 */ /* 0x000fe2000001ff00 */
[----:B------:R-:W2:Y:S02]  /*0370*/  @!P0 LDG.E.EL R17, desc[UR6][R8.64] ;  /* 0x0000000608118981 */ /* 0x000ea4000c2e1900 */
[----:B------:R-:W-:Y:S02]  /*0380*/  VIADD R11, R55, 0x1 ;  /* 0x00000001370b7836 */ /* 0x000fe40000000000 */
[----:B------:R-:W-:Y:S01]  /*0390*/  IMAD R0, R3, -0xd, R14 ;  /* 0xfffffff303007824 */ /* 0x000fe200078e020e */
[----:B------:R1:W2:Y:S01]  /*03a0*/  @!P0 LDG.E.EL R22, desc[UR6][R12.64] ;  /* 0x000000060c168981 */ /* 0x0002a2000c2e1900 */
[----:B------:R-:W-:-:S04]  /*03b0*/  IMAD.WIDE R2, R55, 0x4, R48 ;  /* 0x0000000437027825 */ /* 0x000fc800078e0230 */
[----:B------:R-:W-:Y:S01]  /*03c0*/  IMAD.WIDE R10, R11, 0x4, R48 ;  /* 0x000000040b0a7825 */ /* 0x000fe200078e0230 */
[----:B------:R3:W4:Y:S03]  /*03d0*/  @!P0 LDG.E.EL R16, desc[UR6][R2.64] ;  /* 0x0000000602108981 */ /* 0x000726000c2e1900 */
[----:B------:R-:W-:Y:S01]  /*03e0*/  IMAD R7, R14, -0xd, R7 ;  /* 0xfffffff30e077824 */ /* 0x000fe200078e0207 */
[----:B------:R5:W4:Y:S01]  /*03f0*/  @!P0 LDG.E.EL R21, desc[UR6][R10.64] ;  /* 0x000000060a158981 */ /* 0x000b22000c2e1900 */
[----:B------:R-:W-:Y:S02]  /*0400*/  IMAD R0, R15, 0xe, R0 ;  /* 0x0000000e0f007824 */ /* 0x000fe400078e0200 */
[----:B------:R-:W-:Y:S02]  /*0410*/  VIADD R15, R83, 0x2 ;  /* 0x00000002530f7836 */ /* 0x000fe40000000000 */
[----:B------:R-:W-:-:S02]  /*0420*/  IMAD R0, R0, 0x1c, R7 ;  /* 0x0000001c00007824 */ /* 0x000fc400078e0207 */
[----:B------:R-:W-:Y:S02]  /*0430*/  IMAD.MOV.U32 R7, RZ, RZ, RZ ;  /* 0x000000ffff077224 */ /* 0x000fe400078e00ff */
[----:B------:R-:W-:-:S04]  /*0440*/  IMAD.WIDE R14, R15, 0x4, R48 ;  /* 0x000000040f0e7825 */ /* 0x000fc800078e0230 */
[----:B-1----:R-:W-:Y:S01]  /*0450*/  VIADD R13, R55, 0x2 ;  /* 0x00000002370d7836 */ /* 0x002fe20000000000 */
[----:B------:R-:W4:Y:S01]  /*0460*/  @!P0 LDG.E.EL R7, desc[UR6][R14.64] ;  /* 0x000000060e078981 */ /* 0x000f22000c2e1900 */
[----:B------:R-:W-:Y:S02]  /*0470*/  IMAD.SHL.U32 R77, R0, 0x2, RZ ;  /* 0x00000002004d7824 */ /* 0x000fe400078e00ff */
[----:B------:R-:W-:Y:S01]  /*0480*/  IMAD.WIDE R12, R13, 0x4, R48 ;  /* 0x000000040d0c7825 */ /* 0x000fe200078e0230 */
[----:B------:R-:W-:-:S03]  /*0490*/  CS2R R18, SRZ ;  /* 0x0000000000127805 */ /* 0x000fc6000001ff00 */
[C---:B------:R-:W-:Y:S01]  /*04a0*/  VIADD R9, R77.reuse, 0x1 ;  /* 0x000000014d097836 */ /* 0x040fe20000000000 */
[----:B------:R-:W4:Y:S01]  /*04b0*/  @!P0 LDG.E.EL R20, desc[UR6][R12.64] ;  /* 0x000000060c148981 */ /* 0x000f22000c2e1900 */
[----:B------:R-:W-:Y:S02]  /*04c0*/  IMAD.MOV.U32 R0, RZ, RZ, RZ ;  /* 0x000000ffff007224 */ /* 0x000fe400078e00ff */
[----:B---3--:R-:W-:-:S04]  /*04d0*/  IMAD.WIDE R2, R77, 0x4, R48 ;  /* 0x000000044d027825 */ /* 0x008fc800078e0230 */
[----:B------:R-:W-:Y:S01]  /*04e0*/  IMAD.WIDE R8, R9, 0x4, R48 ;  /* 0x0000000409087825 */ /* 0x000fe200078e0230 */
[----:B------:R-:W3:Y:S04]  /*04f0*/  @!P0 LDG.E.EL R0, desc[UR6][R2.64] ;  /* 0x0000000602008981 */ /* 0x000ee8000c2e1900 */
[----:B------:R1:W3:Y:S01]  /*0500*/  @!P0 LDG.E.EL R19, desc[UR6][R8.64] ;  /* 0x0000000608138981 */ /* 0x0002e2000c2e1900 */
[----:B0----5:R-:W-:-:S04]  /*0510*/  VIADD R11, R77, 0x2 ;  /* 0x000000024d0b7836 */ /* 0x021fc80000000000 */
[----:B------:R-:W-:-:S05]  /*0520*/  IMAD.WIDE R10, R11, 0x4, R48 ;  /* 0x000000040b0a7825 */ /* 0x000fca00078e0230 */
[----:B------:R-:W5:Y:S01]  /*0530*/  @!P0 LDG.E.EL R18, desc[UR6][R10.64] ;  /* 0x000000060a128981 */ /* 0x000f62000c2e1900 */
[----:B-1----:R-:W-:-:S04]  /*0540*/  VIADD R9, R83, 0x1c ;  /* 0x0000001c53097836 */ /* 0x002fc80000000000 */
[----:B------:R-:W-:Y:S01]  /*0550*/  IMAD.WIDE R8, R9, 0x4, R48 ;  /* 0x0000000409087825 */ /* 0x000fe200078e0230 */
[C---:B--2---:R-:W-:Y:S02]  /*0560*/  FSETP.GT.AND P3, PT, R22.reuse, R17, PT ;  /* 0x000000111600720b */ /* 0x044fe40003f64000 */
[----:B------:R-:W-:Y:S02]  /*0570*/  FSETP.NAN.AND P1, PT, R22, R22, PT ;  /* 0x000000161600720b */ /* 0x000fe40003f28000 */
[----:B----4-:R-:W-:-:S09]  /*0580*/  FSETP.GT.AND P2, PT, R21, R16, PT ;  /* 0x000000101500720b */ /* 0x010fd20003f44000 */
[----:B------:R-:W-:Y:S02]  /*0590*/  @!P3 SEL R22, R22, R17, P1 ;  /* 0x000000111616b207 */ /* 0x000fe40000800000 */
[C---:B------:R-:W-:Y:S02]  /*05a0*/  FSETP.NAN.AND P1, PT, R21.reuse, R21, PT ;  /* 0x000000151500720b */ /* 0x040fe40003f28000 */
[----:B------:R-:W-:Y:S02]  /*05b0*/  P2R R69, PR, RZ, 0x8 ;  /* 0x00000008ff457803 */ /* 0x000fe40000000000 */
[----:B------:R-:W-:Y:S02]  /*05c0*/  @!P2 SEL R21, R21, R16, P1 ;  /* 0x000000101515a207 */ /* 0x000fe40000800000 */
[----:B------:R-:W-:Y:S02]  /*05d0*/  FSETP.GEU.AND P4, PT, R22, R7, PT ;  /* 0x000000071600720b */ /* 0x000fe40003f8e000 */
[----:B------:R-:W-:-:S02]  /*05e0*/  P2R R68, PR, RZ, 0x4 ;  /* 0x00000004ff447803 */ /* 0x000fc40000000000 */
[----:B------:R-:W-:Y:S02]  /*05f0*/  FSETP.GEU.AND P3, PT, R21, R20, PT ;  /* 0x000000141500720b */ /* 0x000fe40003f6e000 */
[----:B------:R-:W-:-:S07]  /*0600*/  FSETP.NAN.AND P1, PT, R7, R7, PT ;  /* 0x000000070700720b */ /* 0x000fce0003f28000 */
[----:B------:R-:W-:Y:S02]  /*0610*/  @P4 SEL R7, R7, R22, P1 ;  /* 0x0000001607074207 */ /* 0x000fe40000800000 */
[C---:B------:R-:W-:Y:S02]  /*0620*/  FSETP.NAN.AND P1, PT, R20.reuse, R20, PT ;  /* 0x000000141400720b */ /* 0x040fe40003f28000 */
[C---:B---3--:R-:W-:Y:S02]  /*0630*/  FSETP.GT.AND P2, PT, R19.reuse, R0, PT ;  /* 0x000000001300720b */ /* 0x048fe40003f44000 */
[----:B------:R-:W-:Y:S02]  /*0640*/  @P3 SEL R20, R20, R21, P1 ;  /* 0x0000001514143207 */ /* 0x000fe40000800000 */
[----:B------:R-:W-:-:S09]  /*0650*/  FSETP.NAN.AND P1, PT, R19, R19, PT ;  /* 0x000000131300720b */ /* 0x000fd20003f28000 */
[----:B------:R-:W-:Y:S01]  /*0660*/  @!P2 SEL R19, R19, R0, P1 ;  /* 0x000000001313a207 */ /* 0x000fe20000800000 */
[----:B------:R-:W-:-:S06]  /*0670*/  IMAD.MOV.U32 R0, RZ, RZ, RZ ;  /* 0x000000ffff007224 */ /* 0x000fcc00078e00ff */
[----:B------:R-:W2:Y:S01]  /*0680*/  @!P0 LDG.E.EL R0, desc[UR6][R8.64] ;  /* 0x0000000608008981 */ /* 0x000ea2000c2e1900 */
[----:B------:R-:W-:Y:S01]  /*0690*/  VIADD R3, R55, 0x1c ;  /* 0x0000001c37037836 */ /* 0x000fe20000000000 */
[----:B------:R-:W-:Y:S02]  /*06a0*/  P2R R67, PR, RZ, 0x4 ;  /* 0x00000004ff437803 */ /* 0x000fe40000000000 */
[----:B------:R-:W-:Y:S02]  /*06b0*/  CS2R R16, SRZ ;  /* 0x0000000000107805 */ /* 0x000fe4000001ff00 */
[-C--:B-----5:R-:W-:Y:S01]  /*06c0*/  FSETP.GEU.AND P2, PT, R19, R18.reuse, PT ;  /* 0x000000121300720b */ /* 0x0a0fe20003f4e000 */
[----:B------:R-:W-:Y:S01]  /*06d0*/  IMAD.WIDE R2, R3, 0x4, R48 ;  /* 0x0000000403027825 */ /* 0x000fe200078e0230 */
[----:B------:R-:W-:-:S04]  /*06e0*/  FSETP.NAN.AND P1, PT, R18, R18, PT ;  /* 0x000000121200720b */ /* 0x000fc80003f28000 */
[----:B------:R-:W3:Y:S01]  /*06f0*/  @!P0 LDG.E.EL R17, desc[UR6][R2.64] ;  /* 0x0000000602118981 */ /* 0x000ee2000c2e1900 */
[----:B------:R-:W-:Y:S01]  /*0700*/  VIADD R11, R77, 0x1c ;  /* 0x0000001c4d0b7836 */ /* 0x000fe20000000000 */
[----:B------:R-:W-:Y:S02]  /*0710*/  P2R R60, PR, RZ, 0x4 ;  /* 0x00000004ff3c7803 */ /* 0x000fe40000000000 */
[----:B------:R-:W-:Y:S01]  /*0720*/  CS2R R14, SRZ ;  /* 0x00000000000e7805 */ /* 0x000fe2000001ff00 */
[----:B------:R-:W-:Y:S02]  /*0730*/  IMAD.WIDE R10, R11, 0x4, R48 ;  /* 0x000000040b0a7825 */ /* 0x000fe400078e0230 */
[----:B------:R-:W-:-:S03]  /*0740*/  @P2 SEL R18, R18, R19, P1 ;  /* 0x0000001312122207 */ /* 0x000fc60000800000 */
[----:B------:R-:W4:Y:S01]  /*0750*/  @!P0 LDG.E.EL R15, desc[UR6][R10.64] ;  /* 0x000000060a0f8981 */ /* 0x000f22000c2e1900 */
[----:B------:R-:W-:-:S04]  /*0760*/  VIADD R13, R83, 0x1d ;  /* 0x0000001d530d7836 */ /* 0x000fc80000000000 */
[----:B------:R-:W-:Y:S01]  /*0770*/  IMAD.WIDE R12, R13, 0x4, R48 ;  /* 0x000000040d0c7825 */ /* 0x000fe200078e0230 */
[-C--:B--2---:R-:W-:Y:S02]  /*0780*/  FSETP.GEU.AND P2, PT, R7, R0.reuse, PT ;  /* 0x000000000700720b */ /* 0x084fe40003f4e000 */
[----:B------:R-:W-:-:S11]  /*0790*/  FSETP.NAN.AND P1, PT, R0, R0, PT ;  /* 0x000000000000720b */ /* 0x000fd60003f28000 */
[----:B------:R-:W-:Y:S01]  /*07a0*/  @P2 SEL R0, R0, R7, P1 ;  /* 0x0000000700002207 */ /* 0x000fe20000800000 */
[----:B------:R-:W-:-:S06]  /*07b0*/  IMAD.MOV.U32 R7, RZ, RZ, RZ ;  /* 0x000000ffff077224 */ /* 0x000fcc00078e00ff */
[----:B------:R0:W2:Y:S01]  /*07c0*/  @!P0 LDG.E.EL R7, desc[UR6][R12.64] ;  /* 0x000000060c078981 */ /* 0x0000a2000c2e1900 */
[----:B------:R-:W-:Y:S02]  /*07d0*/  P2R R9, PR, RZ, 0x4 ;  /* 0x00000004ff097803 */ /* 0x000fe40000000000 */
[-C--:B---3--:R-:W-:Y:S02]  /*07e0*/  FSETP.GEU.AND P2, PT, R20, R17.reuse, PT ;  /* 0x000000111400720b */ /* 0x088fe40003f4e000 */
[----:B------:R-:W-:Y:S01]  /*07f0*/  FSETP.NAN.AND P1, PT, R17, R17, PT ;  /* 0x000000111100720b */ /* 0x000fe20003f28000 */
[----:B------:R-:W-:Y:S01]  /*0800*/  VIADD R3, R55, 0x1d ;  /* 0x0000001d37037836 */ /* 0x000fe20000000000 */
[----:B------:R-:W-:-:S03]  /*0810*/  P2R R8, PR, RZ, 0x4 ;  /* 0x00000004ff087803 */ /* 0x000fc60000000000 */
[----:B------:R-:W-:-:S05]  /*0820*/  IMAD.WIDE R2, R3, 0x4, R48 ;  /* 0x0000000403027825 */ /* 0x000fca00078e0230 */
[----:B------:R-:W3:Y:S01]  /*0830*/  @!P0 LDG.E.EL R16, desc[UR6][R2.64] ;  /* 0x0000000602108981 */ /* 0x000ee2000c2e1900 */
[----:B------:R-:W-:Y:S02]  /*0840*/  @P2 SEL R17, R17, R20, P1 ;  /* 0x0000001411112207 */ /* 0x000fe40000800000 */
[-C--:B----4-:R-:W-:Y:S02]  /*0850*/  FSETP.GEU.AND P2, PT, R18, R15.reuse, PT ;  /* 0x0000000f1200720b */ /* 0x090fe40003f4e000 */
[----:B------:R-:W-:Y:S01]  /*0860*/  FSETP.NAN.AND P1, PT, R15, R15, PT ;  /* 0x0000000f0f00720b */ /* 0x000fe20003f28000 */
[----:B------:R-:W-:Y:S01]  /*0870*/  VIADD R11, R77, 0x1d ;  /* 0x0000001d4d0b7836 */ /* 0x000fe20000000000 */
[----:B------:R-:W-:-:S03]  /*0880*/  P2R R42, PR, RZ, 0x4 ;  /* 0x00000004ff2a7803 */ /* 0x000fc60000000000 */
[----:B------:R-:W-:-:S05]  /*0890*/  IMAD.WIDE R10, R11, 0x4, R48 ;  /* 0x000000040b0a7825 */ /* 0x000fca00078e0230 */
[----:B------:R-:W4:Y:S01]  /*08a0*/  @!P0 LDG.E.EL R14, desc[UR6][R10.64] ;  /* 0x000000060a0e8981 */ /* 0x000f22000c2e1900 */
[----:B------:R-:W-:Y:S01]  /*08b0*/  @P2 SEL R15, R15, R18, P1 ;  /* 0x000000120f0f2207 */ /* 0x000fe20000800000 */
[----:B0-----:R-:W-:-:S04]  /*08c0*/  VIADD R13, R83, 0x1e ;  /* 0x0000001e530d7836 */ /* 0x001fc80000000000 */
        /* <DEDUP_REMOVED lines=10> */
[----:B------:R-:W-:Y:S01]  /*0970*/  P2R R32, PR, RZ, 0x4 ;  /* 0x00000004ff207803 */ /* 0x000fe20000000000 */
[----:B------:R-:W-:Y:S02]  /*0980*/  IMAD.MOV.U32 R21, RZ, RZ, RZ ;  /* 0x000000ffff157224 */ /* 0x000fe400078e00ff */
[----:B------:R-:W-:-:S05]  /*0990*/  IMAD.WIDE R2, R3, 0x4, R48 ;  /* 0x0000000403027825 */ /* 0x000fca00078e0230 */
[----:B------:R-:W3:Y:S01]  /*09a0*/  @!P0 LDG.E.EL R21, desc[UR6][R2.64] ;  /* 0x0000000602158981 */ /* 0x000ee2000c2e1900 */
[----:B------:R-:W-:Y:S02]  /*09b0*/  @P2 SEL R16, R16, R17, P1 ;  /* 0x0000001110102207 */ /* 0x000fe40000800000 */
[-C--:B----4-:R-:W-:Y:S02]  /*09c0*/  FSETP.GEU.AND P2, PT, R15, R14.reuse, PT ;  /* 0x0000000e0f00720b */ /* 0x090fe40003f4e000 */
[----:B------:R-:W-:Y:S01]  /*09d0*/  FSETP.NAN.AND P1, PT, R14, R14, PT ;  /* 0x0000000e0e00720b */ /* 0x000fe20003f28000 */
[----:B------:R-:W-:Y:S01]  /*09e0*/  VIADD R11, R77, 0x1e ;  /* 0x0000001e4d0b7836 */ /* 0x000fe20000000000 */
[----:B------:R-:W-:-:S03]  /*09f0*/  P2R R37, PR, RZ, 0x4 ;  /* 0x00000004ff257803 */ /* 0x000fc60000000000 */
[----:B------:R-:W-:-:S06]  /*0a00*/  IMAD.WIDE R10, R11, 0x4, R48 ;  /* 0x000000040b0a7825 */ /* 0x000fcc00078e0230 */
[----:B------:R-:W-:Y:S01]  /*0a10*/  @P2 SEL R14, R14, R15, P1 ;  /* 0x0000000f0e0e2207 */ /* 0x000fe20000800000 */
[----:B------:R-:W-:-:S06]  /*0a20*/  IMAD.MOV.U32 R15, RZ, RZ, RZ ;  /* 0x000000ffff0f7224 */ /* 0x000fcc00078e00ff */
[----:B------:R-:W4:Y:S01]  /*0a30*/  @!P0 LDG.E.EL R15, desc[UR6][R10.64] ;  /* 0x000000060a0f8981 */ /* 0x000f22000c2e1900 */
[----:B0-----:R-:W-:-:S04]  /*0a40*/  VIADD R13, R83, 0x38 ;  /* 0x00000038530d7836 */ /* 0x001fc80000000000 */
[----:B------:R-:W-:Y:S01]  /*0a50*/  IMAD.WIDE R12, R13, 0x4, R48 ;  /* 0x000000040d0c7825 */ /* 0x000fe200078e0230 */
[-C--:B--2---:R-:W-:Y:S02]  /*0a60*/  FSETP.GEU.AND P2, PT, R7, R0.reuse, PT ;  /* 0x000000000700720b */ /* 0x084fe40003f4e000 */
[----:B------:R-:W-:-:S11]  /*0a70*/  FSETP.NAN.AND P1, PT, R0, R0, PT ;  /* 0x000000000000720b */ /* 0x000fd60003f28000 */
[----:B------:R-:W-:Y:S01]  /*0a80*/  @P2 SEL R0, R0, R7, P1 ;  /* 0x0000000700002207 */ /* 0x000fe20000800000 */
[----:B------:R-:W-:-:S06]  /*0a90*/  IMAD.MOV.U32 R7, RZ, RZ, RZ ;  /* 0x000000ffff077224 */ /* 0x000fcc00078e00ff */
[----:B------:R-:W2:Y:S01]  /*0aa0*/  @!P0 LDG.E.EL R7, desc[UR6][R12.64] ;  /* 0x000000060c078981 */ /* 0x000ea2000c2e1900 */
[----:B------:R-:W-:Y:S02]  /*0ab0*/  P2R R19, PR, RZ, 0x4 ;  /* 0x00000004ff137803 */ /* 0x000fe40000000000 */
[-C--:B---3--:R-:W-:Y:S02]  /*0ac0*/  FSETP.GEU.AND P2, PT, R16, R21.reuse, PT ;  /* 0x000000151000720b */ /* 0x088fe40003f4e000 */
[----:B------:R-:W-:Y:S02]  /*0ad0*/  FSETP.NAN.AND P1, PT, R21, R21, PT ;  /* 0x000000151500720b */ /* 0x000fe40003f28000 */
[----:B------:R-:W-:-:S09]  /*0ae0*/  P2R R18, PR, RZ, 0x4 ;  /* 0x00000004ff127803 */ /* 0x000fd20000000000 */
[----:B------:R-:W-:Y:S02]  /*0af0*/  @P2 SEL R21, R21, R16, P1 ;  /* 0x0000001015152207 */ /* 0x000fe40000800000 */
[-C--:B----4-:R-:W-:Y:S02]  /*0b00*/  FSETP.GEU.AND P2, PT, R14, R15.reuse, PT ;  /* 0x0000000f0e00720b */ /* 0x090fe40003f4e000 */
[----:B------:R-:W-:Y:S01]  /*0b10*/  FSETP.NAN.AND P1, PT, R15, R15, PT ;  /* 0x0000000f0f00720b */ /* 0x000fe20003f28000 */
[----:B------:R-:W-:Y:S01]  /*0b20*/  VIADD R3, R55, 0x38 ;  /* 0x0000003837037836 */ /* 0x000fe20000000000 */
[----:B------:R-:W-:Y:S01]  /*0b30*/  P2R R17, PR, RZ, 0x4 ;  /* 0x00000004ff117803 */ /* 0x000fe20000000000 */
[----:B------:R-:W-:Y:S02]  /*0b40*/  IMAD.MOV.U32 R16, RZ, RZ, RZ ;  /* 0x000000ffff107224 */ /* 0x000fe400078e00ff */
[----:B------:R-:W-:-:S05]  /*0b50*/  IMAD.WIDE R2, R3, 0x4, R48 ;  /* 0x0000000403027825 */ /* 0x000fca00078e0230 */
[----:B------:R-:W3:Y:S01]  /*0b60*/  @!P0 LDG.E.EL R16, desc[UR6][R2.64] ;  /* 0x0000000602108981 */ /* 0x000ee2000c2e1900 */
[----:B------:R-:W-:Y:S01]  /*0b70*/  @P2 SEL R15, R15, R14, P1 ;  /* 0x0000000e0f0f2207 */ /* 0x000fe20000800000 */
[----:B------:R-:W-:-:S04]  /*0b80*/  VIADD R11, R77, 0x38 ;  /* 0x000000384d0b7836 */ /* 0x000fc80000000000 */
        /* <DEDUP_REMOVED lines=10> */
[----:B------:R-:W-:Y:S01]  /*0c30*/  @P2 SEL R16, R16, R21, P1 ;  /* 0x0000001510102207 */ /* 0x000fe20000800000 */
[----:B------:R-:W-:Y:S02]  /*0c40*/  IMAD.MOV.U32 R54, RZ, RZ, RZ ;  /* 0x000000ffff367224 */ /* 0x000fe400078e00ff */
[----:B------:R-:W-:Y:S02]  /*0c50*/  VIADD R3, R55, 0x39 ;  /* 0x0000003937037836 */ /* 0x000fe40000000000 */
[----:B------:R-:W-:Y:S02]  /*0c60*/  IMAD.MOV.U32 R75, RZ, RZ, RZ ;  /* 0x000000ffff4b7224 */ /* 0x000fe400078e00ff */
[----:B------:R-:W-:-:S05]  /*0c70*/  IMAD.WIDE R2, R3, 0x4, R48 ;  /* 0x0000000403027825 */ /* 0x000fca00078e0230 */
[----:B------:R-:W3:Y:S01]  /*0c80*/  @!P0 LDG.E.EL R75, desc[UR6][R2.64] ;  /* 0x00000006024b8981 */ /* 0x000ee2000c2e1900 */
[----:B------:R-:W-:Y:S01]  /*0c90*/  IMAD.MOV.U32 R71, RZ, RZ, RZ ;  /* 0x000000ffff477224 */ /* 0x000fe200078e00ff */
[-C--:B--2---:R-:W-:Y:S02]  /*0ca0*/  FSETP.GEU.AND P2, PT, R15, R0.reuse, PT ;  /* 0x000000000f00720b */ /* 0x084fe40003f4e000 */
[----:B------:R-:W-:-:S11]  /*0cb0*/  FSETP.NAN.AND P1, PT, R0, R0, PT ;  /* 0x000000000000720b */ /* 0x000fd60003f28000 */
[----:B------:R-:W-:Y:S01]  /*0cc0*/  @P2 SEL R0, R0, R15, P1 ;  /* 0x0000000f00002207 */ /* 0x000fe20000800000 */
[----:B------:R-:W-:-:S04]  /*0cd0*/  VIADD R15, R83, 0x39 ;  /* 0x00000039530f7836 */ /* 0x000fc80000000000 */
[----:B------:R-:W-:-:S05]  /*0ce0*/  IMAD.WIDE R14, R15, 0x4, R48 ;  /* 0x000000040f0e7825 */ /* 0x000fca00078e0230 */
[----:B------:R0:W2:Y:S02]  /*0cf0*/  @!P0 LDG.E.EL R54, desc[UR6][R14.64] ;  /* 0x000000060e368981 */ /* 0x0000a4000c2e1900 */
[----:B0-----:R-:W-:-:S04]  /*0d00*/  VIADD R15, R77, 0x39 ;  /* 0x000000394d0f7836 */ /* 0x001fc80000000000 */
[----:B------:R-:W-:-:S05]  /*0d10*/  IMAD.WIDE R14, R15, 0x4, R48 ;  /* 0x000000040f0e7825 */ /* 0x000fca00078e0230 */
[----:B------:R-:W4:Y:S01]  /*0d20*/  @!P0 LDG.E.EL R71, desc[UR6][R14.64] ;  /* 0x000000060e478981 */ /* 0x000f22000c2e1900 */
[----:B------:R-:W-:Y:S02]  /*0d30*/  P2R R11, PR, RZ, 0x4 ;  /* 0x00000004ff0b7803 */ /* 0x000fe40000000000 */
[-C--:B--2---:R-:W-:Y:S02]  /*0d40*/  FSETP.GEU.AND P2, PT, R7, R54.reuse, PT ;  /* 0x000000360700720b */ /* 0x084fe40003f4e000 */
[----:B------:R-:W-:Y:S02]  /*0d50*/  FSETP.NAN.AND P1, PT, R54, R54, PT ;  /* 0x000000363600720b */ /* 0x000fe40003f28000 */
[----:B------:R-:W-:-:S09]  /*0d60*/  P2R R36, PR, RZ, 0x4 ;  /* 0x00000004ff247803 */ /* 0x000fd20000000000 */
[----:B------:R-:W-:Y:S02]  /*0d70*/  @P2 SEL R54, R54, R7, P1 ;  /* 0x0000000736362207 */ /* 0x000fe40000800000 */
[-C--:B---3--:R-:W-:Y:S02]  /*0d80*/  FSETP.GEU.AND P2, PT, R16, R75.reuse, PT ;  /* 0x0000004b1000720b */ /* 0x088fe40003f4e000 */
[----:B------:R-:W-:Y:S02]  /*0d90*/  FSETP.NAN.AND P1, PT, R75, R75, PT ;  /* 0x0000004b4b00720b */ /* 0x000fe40003f28000 */
[----:B------:R-:W-:-:S09]  /*0da0*/  P2R R35, PR, RZ, 0x4 ;  /* 0x00000004ff237803 */ /* 0x000fd20000000000 */
[----:B------:R-:W-:Y:S02]  /*0db0*/  @P2 SEL R75, R75, R16, P1 ;  /* 0x000000104b4b2207 */ /* 0x000fe40000800000 */
[-C--:B----4-:R-:W-:Y:S02]  /*0dc0*/  FSETP.GEU.AND P2, PT, R0, R71.reuse, PT ;  /* 0x000000470000720b */ /* 0x090fe40003f4e000 */
[----:B------:R-:W-:-:S11]  /*0dd0*/  FSETP.NAN.AND P1, PT, R71, R71, PT ;  /* 0x000000474700720b */ /* 0x000fd60003f28000 */
[----:B------:R-:W-:Y:S02]  /*0de0*/  @P2 SEL R71, R71, R0, P1 ;  /* 0x0000000047472207 */ /* 0x000fe40000800000 */
[----:B------:R-:W-:-:S05]  /*0df0*/  LOP3.LUT R0, R5, 0x3, R52, 0xfe, !PT ;  /* 0x0000000305007812 */ /* 0x000fca00078efe34 */
[----:B------:R-:W-:-:S05]  /*0e00*/  IMAD.HI R2, R0, 0x4ec4ec4f, RZ ;  /* 0x4ec4ec4f00027827 */ /* 0x000fca00078e02ff */
[----:B------:R-:W-:-:S04]  /*0e10*/  SHF.R.U32.HI R3, RZ, 0x1f, R2 ;  /* 0x0000001fff037819 */ /* 0x000fc80000011602 */
[----:B------:R-:W-:-:S05]  /*0e20*/  LEA.HI.SX32 R3, R2, R3, 0x1e ;  /* 0x0000000302037211 */ /* 0x000fca00078ff2ff */
[----:B------:R-:W-:-:S04]  /*0e30*/  IMAD.HI R2, R3, 0x4ec4ec4f, RZ ;  /* 0x4ec4ec4f03027827 */ /* 0x000fc800078e02ff */
[----:B------:R-:W-:Y:S01]  /*0e40*/  IMAD.HI R10, R0, 0x60f25deb, RZ ;  /* 0x60f25deb000a7827 */ /* 0x000fe200078e02ff */
[----:B------:R-:W-:-:S04]  /*0e50*/  SHF.R.U32.HI R7, RZ, 0x1f, R2 ;  /* 0x0000001fff077819 */ /* 0x000fc80000011602 */
[----:B------:R-:W-:Y:S02]  /*0e60*/  LEA.HI.SX32 R2, R2, R7, 0x1e ;  /* 0x0000000702027211 */ /* 0x000fe400078ff2ff */
[----:B------:R-:W-:-:S03]  /*0e70*/  SHF.R.U32.HI R7, RZ, 0x1f, R10 ;  /* 0x0000001fff077819 */ /* 0x000fc6000001160a */
[----:B------:R-:W-:Y:S01]  /*0e80*/  IMAD R2, R2, -0xd, R3 ;  /* 0xfffffff302027824 */ /* 0x000fe200078e0203 */
[----:B------:R-:W-:Y:S01]  /*0e90*/  LEA.HI.SX32 R7, R10, R7, 0x1a ;  /* 0x000000070a077211 */ /* 0x000fe200078fd2ff */
[----:B------:R-:W-:-:S04]  /*0ea0*/  IMAD R0, R3, -0xd, R0 ;  /* 0xfffffff303007824 */ /* 0x000fc800078e0200 */
[----:B------:R-:W-:-:S04]  /*0eb0*/  IMAD R7, R7, 0xe, R2 ;  /* 0x0000000e07077824 */ /* 0x000fc800078e0202 */
[----:B------:R-:W-:-:S04]  /*0ec0*/  IMAD R0, R7, 0x1c, R0 ;  /* 0x0000001c07007824 */ /* 0x000fc800078e0200 */
[----:B------:R-:W-:-:S04]  /*0ed0*/  IMAD.SHL.U32 R73, R0, 0x2, RZ ;  /* 0x0000000200497824 */ /* 0x000fc800078e00ff */
[C---:B------:R-:W-:Y:S02]  /*0ee0*/  VIADD R15, R73.reuse, 0x1 ;  /* 0x00000001490f7836 */ /* 0x040fe40000000000 */
[----:B------:R-:W-:Y:S02]  /*0ef0*/  IMAD.MOV.U32 R0, RZ, RZ, RZ ;  /* 0x000000ffff007224 */ /* 0x000fe400078e00ff */
[----:B------:R-:W-:Y:S02]  /*0f00*/  IMAD.MOV.U32 R10, RZ, RZ, RZ ;  /* 0x000000ffff0a7224 */ /* 0x000fe400078e00ff */
[----:B------:R-:W-:-:S04]  /*0f10*/  IMAD.WIDE R2, R73, 0x4, R48 ;  /* 0x0000000449027825 */ /* 0x000fc800078e0230 */
[--C-:B------:R-:W-:Y:S01]  /*0f20*/  IMAD.WIDE R14, R15, 0x4, R48.reuse ;  /* 0x000000040f0e7825 */ /* 0x100fe200078e0230 */
[----:B------:R0:W2:Y:S04]  /*0f30*/  @!P0 LDG.E.EL R0, desc[UR6][R2.64] ;  /* 0x0000000602008981 */ /* 0x0000a8000c2e1900 */
[----:B------:R-:W2:Y:S01]  /*0f40*/  @!P0 LDG.E.EL R10, desc[UR6][R14.64] ;  /* 0x000000060e0a8981 */ /* 0x000ea2000c2e1900 */
[----:B------:R-:W-:Y:S02]  /*0f50*/  VIADD R21, R73, 0x2 ;  /* 0x0000000249157836 */ /* 0x000fe40000000000 */
[----:B------:R-:W-:Y:S01]  /*0f60*/  IMAD.MOV.U32 R7, RZ, RZ, RZ ;  /* 0x000000ffff077224 */ /* 0x000fe200078e00ff */
[----:B------:R-:W-:Y:S01]  /*0f70*/  P2R R34, PR, RZ, 0x4 ;  /* 0x00000004ff227803 */ /* 0x000fe20000000000 */
[----:B------:R-:W-:-:S05]  /*0f80*/  IMAD.WIDE R20, R21, 0x4, R48 ;  /* 0x0000000415147825 */ /* 0x000fca00078e0230 */
[----:B------:R-:W3:Y:S01]  /*0f90*/  @!P0 LDG.E.EL R7, desc[UR6][R20.64] ;  /* 0x0000000614078981 */ /* 0x000ee2000c2e1900 */
[----:B0-----:R-:W-:-:S04]  /*0fa0*/  VIADD R3, R73, 0x1c ;  /* 0x0000001c49037836 */ /* 0x001fc80000000000 */
[----:B------:R-:W-:Y:S01]  /*0fb0*/  IMAD.WIDE R2, R3, 0x4, R48 ;  /* 0x0000000403027825 */ /* 0x000fe200078e0230 */
[C---:B--2---:R-:W-:Y:S02]  /*0fc0*/  FSETP.GT.AND P2, PT, R10.reuse, R0, PT ;  /* 0x000000000a00720b */ /* 0x044fe40003f44000 */
[----:B------:R-:W-:-:S11]  /*0fd0*/  FSETP.NAN.AND P1, PT, R10, R10, PT ;  /* 0x0000000a0a00720b */ /* 0x000fd60003f28000 */
[----:B------:R-:W-:Y:S01]  /*0fe0*/  @!P2 SEL R10, R10, R0, P1 ;  /* 0x000000000a0aa207 */ /* 0x000fe20000800000 */
[----:B------:R-:W-:-:S06]  /*0ff0*/  IMAD.MOV.U32 R0, RZ, RZ, RZ ;  /* 0x000000ffff007224 */ /* 0x000fcc00078e00ff */
[----:B------:R-:W2:Y:S01]  /*1000*/  @!P0 LDG.E.EL R0, desc[UR6][R2.64] ;  /* 0x0000000602008981 */ /* 0x000ea2000c2e1900 */
[----:B------:R-:W-:Y:S02]  /*1010*/  P2R R66, PR, RZ, 0x4 ;  /* 0x00000004ff427803 */ /* 0x000fe40000000000 */
[-C--:B---3--:R-:W-:Y:S02]  /*1020*/  FSETP.GEU.AND P2, PT, R10, R7.reuse, PT ;  /* 0x000000070a00720b */ /* 0x088fe40003f4e000 */
[----:B------:R-:W-:Y:S02]  /*1030*/  FSETP.NAN.AND P1, PT, R7, R7, PT ;  /* 0x000000070700720b */ /* 0x000fe40003f28000 */
[----:B------:R-:W-:-:S09]  /*1040*/  P2R R50, PR, RZ, 0x4 ;  /* 0x00000004ff327803 */ /* 0x000fd20000000000 */
        /* <DEDUP_REMOVED lines=8> */
[----:B------:R-:W-:Y:S01]  /*10d0*/  P2R R44, PR, RZ, 0x4 ;  /* 0x00000004ff2c7803 */ /* 0x000fe20000000000 */
[----:B------:R-:W-:-:S04]  /*10e0*/  VIADD R3, R73, 0x1e ;  /* 0x0000001e49037836 */ /* 0x000fc80000000000 */
[----:B------:R-:W-:Y:S01]  /*10f0*/  IMAD.WIDE R2, R3, 0x4, R48 ;  /* 0x0000000403027825 */ /* 0x000fe200078e0230 */
[-C--:B--2---:R-:W-:Y:S02]  /*1100*/  FSETP.GEU.AND P2, PT, R0, R7.reuse, PT ;  /* 0x000000070000720b */ /* 0x084fe40003f4e000 */
[----:B------:R-:W-:-:S11]  /*1110*/  FSETP.NAN.AND P1, PT, R7, R7, PT ;  /* 0x000000070700720b */ /* 0x000fd60003f28000 */
[----:B------:R-:W-:Y:S01]  /*1120*/  @P2 SEL R7, R7, R0, P1 ;  /* 0x0000000007072207 */ /* 0x000fe20000800000 */
[----:B------:R-:W-:-:S06]  /*1130*/  IMAD.MOV.U32 R0, RZ, RZ, RZ ;  /* 0x000000ffff007224 */ /* 0x000fcc00078e00ff */
[----:B------:R0:W2:Y:S01]  /*1140*/  @!P0 LDG.E.EL R0, desc[UR6][R2.64] ;  /* 0x0000000602008981 */ /* 0x0000a2000c2e1900 */
[----:B------:R-:W-:Y:S01]  /*1150*/  P2R R22, PR, RZ, 0x4 ;  /* 0x00000004ff167803 */ /* 0x000fe20000000000 */
[----:B------:R-:W-:-:S04]  /*1160*/  VIADD R15, R73, 0x38 ;  /* 0x00000038490f7836 */ /* 0x000fc80000000000 */
[----:B------:R-:W-:-:S04]  /*1170*/  IMAD.WIDE R14, R15, 0x4, R48 ;  /* 0x000000040f0e7825 */ /* 0x000fc800078e0230 */
[----:B0-----:R-:W-:Y:S02]  /*1180*/  VIADD R3, R73, 0x39 ;  /* 0x0000003949037836 */ /* 0x001fe40000000000 */
[----:B------:R-:W-:Y:S02]  /*1190*/  IMAD.MOV.U32 R24, RZ, RZ, RZ ;  /* 0x000000ffff187224 */ /* 0x000fe400078e00ff */
[----:B------:R-:W-:-:S05]  /*11a0*/  IMAD.WIDE R2, R3, 0x4, R48 ;  /* 0x0000000403027825 */ /* 0x000fca00078e0230 */
[----:B------:R-:W3:Y:S01]  /*11b0*/  @!P0 LDG.E.EL R24, desc[UR6][R2.64] ;  /* 0x0000000602188981 */ /* 0x000ee2000c2e1900 */
[-C--:B--2---:R-:W-:Y:S02]  /*11c0*/  FSETP.GEU.AND P2, PT, R7, R0.reuse, PT ;  /* 0x000000000700720b */ /* 0x084fe40003f4e000 */
[----:B------:R-:W-:-:S11]  /*11d0*/  FSETP.NAN.AND P1, PT, R0, R0, PT ;  /* 0x000000000000720b */ /* 0x000fd60003f28000 */
[----:B------:R-:W-:Y:S01]  /*11e0*/  @P2 SEL R0, R0, R7, P1 ;  /* 0x0000000700002207 */ /* 0x000fe20000800000 */
[----:B------:R-:W-:-:S06]  /*11f0*/  IMAD.MOV.U32 R7, RZ, RZ, RZ ;  /* 0x000000ffff077224 */ /* 0x000fcc00078e00ff */
[----:B------:R-:W2:Y:S01]  /*1200*/  @!P0 LDG.E.EL R7, desc[UR6][R14.64] ;  /* 0x000000060e078981 */ /* 0x000ea2000c2e1900 */
[----:B------:R-:W-:Y:S02]  /*1210*/  P2R R16, PR, RZ, 0x4 ;  /* 0x00000004ff107803 */ /* 0x000fe40000000000 */
[-C--:B--2---:R-:W-:Y:S02]  /*1220*/  FSETP.GEU.AND P2, PT, R0, R7.reuse, PT ;  /* 0x000000070000720b */ /* 0x084fe40003f4e000 */
[----:B------:R-:W-:Y:S02]  /*1230*/  FSETP.NAN.AND P1, PT, R7, R7, PT ;  /* 0x000000070700720b */ /* 0x000fe40003f28000 */
[----:B------:R-:W-:-:S09]  /*1240*/  P2R R10, PR, RZ, 0x4 ;  /* 0x00000004ff0a7803 */ /* 0x000fd20000000000 */
[----:B------:R-:W-:-:S04]  /*1250*/  @P2 SEL R7, R7, R0, P1 ;  /* 0x0000000007072207 */ /* 0x000fc80000800000 */
[-C--:B---3--:R-:W-:Y:S02]  /*1260*/  FSETP.GEU.AND P2, PT, R7, R24.reuse, PT ;  /* 0x000000180700720b */ /* 0x088fe40003f4e000 */
[----:B------:R-:W-:Y:S02]  /*1270*/  FSETP.NAN.AND P1, PT, R24, R24, PT ;  /* 0x000000181800720b */ /* 0x000fe40003f28000 */
[----:B------:R-:W-:-:S09]  /*1280*/  LOP3.LUT R0, R5, 0x4, R52, 0xfe, !PT ;  /* 0x0000000405007812 */ /* 0x000fd200078efe34 */
[----:B------:R-:W-:Y:S01]  /*1290*/  @P2 SEL R24, R24, R7, P1 ;  /* 0x0000000718182207 */ /* 0x000fe20000800000 */
[----:B------:R-:W-:-:S05]  /*12a0*/  IMAD.HI R7, R0, 0x4ec4ec4f, RZ ;  /* 0x4ec4ec4f00077827 */ /* 0x000fca00078e02ff */
[----:B------:R-:W-:-:S04]  /*12b0*/  SHF.R.U32.HI R14, RZ, 0x1f, R7 ;  /* 0x0000001fff0e7819 */ /* 0x000fc80000011607 */
[----:B------:R-:W-:Y:S01]  /*12c0*/  LEA.HI.SX32 R7, R7, R14, 0x1e ;  /* 0x0000000e07077211 */ /* 0x000fe200078ff2ff */
[----:B------:R-:W-:-:S04]  /*12d0*/  IMAD.HI R20, R0, 0x60f25deb, RZ ;  /* 0x60f25deb00147827 */ /* 0x000fc800078e02ff */
[----:B------:R-:W-:Y:S01]  /*12e0*/  IMAD.HI R14, R7, 0x4ec4ec4f, RZ ;  /* 0x4ec4ec4f070e7827 */ /* 0x000fe200078e02ff */
[----:B------:R-:W-:-:S04]  /*12f0*/  SHF.R.U32.HI R3, RZ, 0x1f, R20 ;  /* 0x0000001fff037819 */ /* 0x000fc80000011614 */
[----:B------:R-:W-:-:S04]  /*1300*/  SHF.R.U32.HI R15, RZ, 0x1f, R14 ;  /* 0x0000001fff0f7819 */ /* 0x000fc8000001160e */
[----:B------:R-:W-:Y:S02]  /*1310*/  LEA.HI.SX32 R14, R14, R15, 0x1e ;  /* 0x0000000f0e0e7211 */ /* 0x000fe400078ff2ff */
[----:B------:R-:W-:-:S03]  /*1320*/  LEA.HI.SX32 R3, R20, R3, 0x1a ;  /* 0x0000000314037211 */ /* 0x000fc600078fd2ff */
[----:B------:R-:W-:Y:S02]  /*1330*/  IMAD R14, R14, -0xd, R7 ;  /* 0xfffffff30e0e7824 */ /* 0x000fe400078e0207 */
[----:B------:R-:W-:Y:S02]  /*1340*/  IMAD R0, R7, -0xd, R0 ;  /* 0xfffffff307007824 */ /* 0x000fe400078e0200 */
[----:B------:R-:W-:-:S04]  /*1350*/  IMAD R3, R3, 0xe, R14 ;  /* 0x0000000e03037824 */ /* 0x000fc800078e020e */
[----:B------:R-:W-:-:S04]  /*1360*/  IMAD R0, R3, 0x1c, R0 ;  /* 0x0000001c03007824 */ /* 0x000fc800078e0200 */
[----:B------:R-:W-:-:S04]  /*1370*/  IMAD.SHL.U32 R57, R0, 0x2, RZ ;  /* 0x0000000200397824 */ /* 0x000fc800078e00ff */
[C---:B------:R-:W-:Y:S02]  /*1380*/  VIADD R15, R57.reuse, 0x1 ;  /* 0x00000001390f7836 */ /* 0x040fe40000000000 */
[----:B------:R-:W-:Y:S02]  /*1390*/  IMAD.MOV.U32 R0, RZ, RZ, RZ ;  /* 0x000000ffff007224 */ /* 0x000fe400078e00ff */
[----:B------:R-:W-:Y:S02]  /*13a0*/  IMAD.MOV.U32 R7, RZ, RZ, RZ ;  /* 0x000000ffff077224 */ /* 0x000fe400078e00ff */
[----:B------:R-:W-:-:S04]  /*13b0*/  IMAD.WIDE R2, R57, 0x4, R48 ;  /* 0x0000000439027825 */ /* 0x000fc800078e0230 */
[----:B------:R-:W-:Y:S01]  /*13c0*/  IMAD.WIDE R14, R15, 0x4, R48 ;  /* 0x000000040f0e7825 */ /* 0x000fe200078e0230 */
[----:B------:R-:W2:Y:S04]  /*13d0*/  @!P0 LDG.E.EL R0, desc[UR6][R2.64] ;  /* 0x0000000602008981 */ /* 0x000ea8000c2e1900 */
[----:B------:R-:W2:Y:S01]  /*13e0*/  @!P0 LDG.E.EL R7, desc[UR6][R14.64] ;  /* 0x000000060e078981 */ /* 0x000ea2000c2e1900 */
[----:B------:R-:W-:Y:S01]  /*13f0*/  P2R R33, PR, RZ, 0x4 ;  /* 0x00000004ff217803 */ /* 0x000fe20000000000 */
[----:B------:R-:W-:-:S04]  /*1400*/  VIADD R21, R57, 0x2 ;  /* 0x0000000239157836 */ /* 0x000fc80000000000 */
[----:B------:R-:W-:Y:S01]  /*1410*/  IMAD.WIDE R20, R21, 0x4, R48 ;  /* 0x0000000415147825 */ /* 0x000fe200078e0230 */
[C---:B--2---:R-:W-:Y:S02]  /*1420*/  FSETP.GT.AND P2, PT, R7.reuse, R0, PT ;  /* 0x000000000700720b */ /* 0x044fe40003f44000 */
[----:B------:R-:W-:-:S11]  /*1430*/  FSETP.NAN.AND P1, PT, R7, R7, PT ;  /* 0x000000070700720b */ /* 0x000fd60003f28000 */
[----:B------:R-:W-:Y:S01]  /*1440*/  @!P2 SEL R7, R7, R0, P1 ;  /* 0x000000000707a207 */ /* 0x000fe20000800000 */
        /* <DEDUP_REMOVED lines=28> */
[----:B------:R-:W-:-:S04]  /*1610*/  IMAD.WIDE R2, R3, 0x4, R48 ;  /* 0x0000000403027825 */ /* 0x000fc800078e0230 */
[----:B------:R-:W-:Y:S02]  /*1620*/  VIADD R27, R57, 0x39 ;  /* 0x00000039391b7836 */ /* 0x000fe40000000000 */
        /* <DEDUP_REMOVED lines=8> */
[----:B------:R-:W-:Y:S01]  /*16b0*/  P2R R15, PR, RZ, 0x4 ;  /* 0x00000004ff0f7803 */ /* 0x000fe20000000000 */
[----:B------:R-:W-:Y:S01]  /*16c0*/  IMAD.MOV.U32 R39, RZ, RZ, RZ ;  /* 0x000000ffff277224 */ /* 0x000fe200078e00ff */
[-C--:B--2---:R-:W-:Y:S02]  /*16d0*/  FSETP.GEU.AND P2, PT, R7, R0.reuse, PT ;  /* 0x000000000700720b */ /* 0x084fe40003f4e000 */
[----:B------:R-:W-:Y:S02]  /*16e0*/  FSETP.NAN.AND P1, PT, R0, R0, PT ;  /* 0x000000000000720b */ /* 0x000fe40003f28000 */
[----:B------:R-:W-:-:S09]  /*16f0*/  P2R R3, PR, RZ, 0x4 ;  /* 0x00000004ff037803 */ /* 0x000fd20000000000 */
[----:B------:R-:W-:-:S04]  /*1700*/  @P2 SEL R0, R0, R7, P1 ;  /* 0x0000000700002207 */ /* 0x000fc80000800000 */
[-C--:B---3--:R-:W-:Y:S02]  /*1710*/  FSETP.GEU.AND P2, PT, R0, R47.reuse, PT ;  /* 0x0000002f0000720b */ /* 0x088fe40003f4e000 */
[----:B------:R-:W-:-:S11]  /*1720*/  FSETP.NAN.AND P1, PT, R47, R47, PT ;  /* 0x0000002f2f00720b */ /* 0x000fd60003f28000 */
[----:B------:R-:W-:Y:S02]  /*1730*/  @P2 SEL R47, R47, R0, P1 ;  /* 0x000000002f2f2207 */ /* 0x000fe40000800000 */
[----:B------:R-:W-:-:S05]  /*1740*/  LOP3.LUT R0, R5, 0x5, R52, 0xfe, !PT ;  /* 0x0000000505007812 */ /* 0x000fca00078efe34 */
        /* <DEDUP_REMOVED lines=20> */
[----:B------:R0:W2:Y:S01]  /*1890*/  @!P0 LDG.E.EL R2, desc[UR6][R26.64] ;  /* 0x000000061a028981 */ /* 0x0000a2000c2e1900 */
[----:B------:R-:W-:-:S04]  /*18a0*/  VIADD R29, R51, 0x2 ;  /* 0x00000002331d7836 */ /* 0x000fc80000000000 */
[----:B------:R-:W-:-:S05]  /*18b0*/  IMAD.WIDE R28, R29, 0x4, R48 ;  /* 0x000000041d1c7825 */ /* 0x000fca00078e0230 */
[----:B------:R1:W3:Y:S01]  /*18c0*/  @!P0 LDG.E.EL R39, desc[UR6][R28.64] ;  /* 0x000000061c278981 */ /* 0x0002e2000c2e1900 */
[----:B------:R-:W-:Y:S01]  /*18d0*/  P2R R7, PR, RZ, 0x4 ;  /* 0x00000004ff077803 */ /* 0x000fe20000000000 */
[----:B0-----:R-:W-:-:S04]  /*18e0*/  VIADD R27, R51, 0x1c ;  /* 0x0000001c331b7836 */ /* 0x001fc80000000000 */
[----:B------:R-:W-:-:S04]  /*18f0*/  IMAD.WIDE R26, R27, 0x4, R48 ;  /* 0x000000041b1a7825 */ /* 0x000fc800078e0230 */
[----:B-1----:R-:W-:Y:S02]  /*1900*/  VIADD R29, R51, 0x1d ;  /* 0x0000001d331d7836 */ /* 0x002fe40000000000 */
[----:B------:R-:W-:Y:S02]  /*1910*/  IMAD.MOV.U32 R31, RZ, RZ, RZ ;  /* 0x000000ffff1f7224 */ /* 0x000fe400078e00ff */
[----:B------:R-:W-:-:S05]  /*1920*/  IMAD.WIDE R28, R29, 0x4, R48 ;  /* 0x000000041d1c7825 */ /* 0x000fca00078e0230 */
[----:B------:R-:W4:Y:S01]  /*1930*/  @!P0 LDG.E.EL R31, desc[UR6][R28.64] ;  /* 0x000000061c1f8981 */ /* 0x000f22000c2e1900 */
[C---:B--2---:R-:W-:Y:S02]  /*1940*/  FSETP.GT.AND P2, PT, R2.reuse, R0, PT ;  /* 0x000000000200720b */ /* 0x044fe40003f44000 */
[----:B------:R-:W-:-:S11]  /*1950*/  FSETP.NAN.AND P1, PT, R2, R2, PT ;  /* 0x000000020200720b */ /* 0x000fd60003f28000 */
[----:B------:R-:W-:Y:S01]  /*1960*/  @!P2 SEL R2, R2, R0, P1 ;  /* 0x000000000202a207 */ /* 0x000fe20000800000 */
[----:B------:R-:W-:-:S06]  /*1970*/  IMAD.MOV.U32 R0, RZ, RZ, RZ ;  /* 0x000000ffff007224 */ /* 0x000fcc00078e00ff */
[----:B------:R0:W2:Y:S01]  /*1980*/  @!P0 LDG.E.EL R0, desc[UR6][R26.64] ;  /* 0x000000061a008981 */ /* 0x0000a2000c2e1900 */
[----:B------:R-:W-:Y:S02]  /*1990*/  P2R R64, PR, RZ, 0x4 ;  /* 0x00000004ff407803 */ /* 0x000fe40000000000 */
[-C--:B---3--:R-:W-:Y:S02]  /*19a0*/  FSETP.GEU.AND P2, PT, R2, R39.reuse, PT ;  /* 0x000000270200720b */ /* 0x088fe40003f4e000 */
[----:B------:R-:W-:Y:S01]  /*19b0*/  FSETP.NAN.AND P1, PT, R39, R39, PT ;  /* 0x000000272700720b */ /* 0x000fe20003f28000 */
[----:B0-----:R-:W-:-:S04]  /*19c0*/  VIADD R27, R51, 0x1e ;  /* 0x0000001e331b7836 */ /* 0x001fc80000000000 */
[----:B------:R-:W-:-:S06]  /*19d0*/  IMAD.WIDE R26, R27, 0x4, R48 ;  /* 0x000000041b1a7825 */ /* 0x000fcc00078e0230 */
[----:B------:R-:W-:Y:S01]  /*19e0*/  @P2 SEL R39, R39, R2, P1 ;  /* 0x0000000227272207 */ /* 0x000fe20000800000 */
[----:B------:R-:W-:-:S06]  /*19f0*/  IMAD.MOV.U32 R2, RZ, RZ, RZ ;  /* 0x000000ffff027224 */ /* 0x000fcc00078e00ff */
[----:B------:R0:W3:Y:S01]  /*1a00*/  @!P0 LDG.E.EL R2, desc[UR6][R26.64] ;  /* 0x000000061a028981 */ /* 0x0000e2000c2e1900 */
[----:B------:R-:W-:Y:S01]  /*1a10*/  P2R R58, PR, RZ, 0x4 ;  /* 0x00000004ff3a7803 */ /* 0x000fe20000000000 */
[----:B------:R-:W-:-:S04]  /*1a20*/  VIADD R29, R51, 0x39 ;  /* 0x00000039331d7836 */ /* 0x000fc80000000000 */
[----:B------:R-:W-:-:S04]  /*1a30*/  IMAD.WIDE R28, R29, 0x4, R48 ;  /* 0x000000041d1c7825 */ /* 0x000fc800078e0230 */
[----:B0-----:R-:W-:-:S06]  /*1a40*/  IMAD.MOV.U32 R26, RZ, RZ, RZ ;  /* 0x000000ffff1a7224 */ /* 0x001fcc00078e00ff */
[----:B------:R-:W5:Y:S01]  /*1a50*/  @!P0 LDG.E.EL R26, desc[UR6][R28.64] ;  /* 0x000000061c1a8981 */ /* 0x000f62000c2e1900 */
[-C--:B--2---:R-:W-:Y:S02]  /*1a60*/  FSETP.GEU.AND P2, PT, R39, R0.reuse, PT ;  /* 0x000000002700720b */ /* 0x084fe40003f4e000 */
[----:B------:R-:W-:Y:S02]  /*1a70*/  FSETP.NAN.AND P1, PT, R0, R0, PT ;  /* 0x000000000000720b */ /* 0x000fe40003f28000 */
[----:B------:R-:W-:-:S09]  /*1a80*/  P2R R46, PR, RZ, 0x4 ;  /* 0x00000004ff2e7803 */ /* 0x000fd20000000000 */
[----:B------:R-:W-:-:S04]  /*1a90*/  @P2 SEL R0, R0, R39, P1 ;  /* 0x0000002700002207 */ /* 0x000fc80000800000 */
[-C--:B----4-:R-:W-:Y:S02]  /*1aa0*/  FSETP.GEU.AND P2, PT, R0, R31.reuse, PT ;  /* 0x0000001f0000720b */ /* 0x090fe40003f4e000 */
[----:B------:R-:W-:Y:S02]  /*1ab0*/  FSETP.NAN.AND P1, PT, R31, R31, PT ;  /* 0x0000001f1f00720b */ /* 0x000fe40003f28000 */
[----:B------:R-:W-:-:S09]  /*1ac0*/  P2R R20, PR, RZ, 0x4 ;  /* 0x00000004ff147803 */ /* 0x000fd20000000000 */
[----:B------:R-:W-:-:S04]  /*1ad0*/  @P2 SEL R31, R31, R0, P1 ;  /* 0x000000001f1f2207 */ /* 0x000fc80000800000 */
[-C--:B---3--:R-:W-:Y:S02]  /*1ae0*/  FSETP.GEU.AND P2, PT, R31, R2.reuse, PT ;  /* 0x000000021f00720b */ /* 0x088fe40003f4e000 */
[----:B------:R-:W-:Y:S01]  /*1af0*/  FSETP.NAN.AND P1, PT, R2, R2, PT ;  /* 0x000000020200720b */ /* 0x000fe20003f28000 */
[----:B------:R-:W-:-:S10]  /*1b00*/  IMAD.MOV.U32 R39, RZ, RZ, RZ ;  /* 0x000000ffff277224 */ /* 0x000fd400078e00ff */
[----:B------:R-:W-:Y:S01]  /*1b10*/  @P2 SEL R2, R2, R31, P1 ;  /* 0x0000001f02022207 */ /* 0x000fe20000800000 */
[----:B------:R-:W-:-:S04]  /*1b20*/  VIADD R31, R51, 0x38 ;  /* 0x00000038331f7836 */ /* 0x000fc80000000000 */
[----:B------:R-:W-:-:S05]  /*1b30*/  IMAD.WIDE R30, R31, 0x4, R48 ;  /* 0x000000041f1e7825 */ /* 0x000fca00078e0230 */
[----:B------:R0:W2:Y:S01]  /*1b40*/  @!P0 LDG.E.EL R39, desc[UR6][R30.64] ;  /* 0x000000061e278981 */ /* 0x0000a2000c2e1900 */
[----:B------:R-:W-:Y:S02]  /*1b50*/  P2R R14, PR, RZ, 0x4 ;  /* 0x00000004ff0e7803 */ /* 0x000fe40000000000 */
[----:B------:R-:W-:-:S05]  /*1b60*/  LOP3.LUT R27, R5, 0x6, R52, 0xfe, !PT ;  /* 0x00000006051b7812 */ /* 0x000fca00078efe34 */
[----:B0-----:R-:W-:-:S05]  /*1b70*/  IMAD.HI R30, R27, 0x4ec4ec4f, RZ ;  /* 0x4ec4ec4f1b1e7827 */ /* 0x001fca00078e02ff */
[----:B------:R-:W-:-:S04]  /*1b80*/  SHF.R.U32.HI R31, RZ, 0x1f, R30 ;  /* 0x0000001fff1f7819 */ /* 0x000fc8000001161e */
[----:B------:R-:W-:-:S05]  /*1b90*/  LEA.HI.SX32 R30, R30, R31, 0x1e ;  /* 0x0000001f1e1e7211 */ /* 0x000fca00078ff2ff */
[----:B------:R-:W-:-:S05]  /*1ba0*/  IMAD.HI R31, R30, 0x4ec4ec4f, RZ ;  /* 0x4ec4ec4f1e1f7827 */ /* 0x000fca00078e02ff */
[----:B------:R-:W-:-:S04]  /*1bb0*/  SHF.R.U32.HI R38, RZ, 0x1f, R31 ;  /* 0x0000001fff267819 */ /* 0x000fc8000001161f */
[----:B------:R-:W-:-:S05]  /*1bc0*/  LEA.HI.SX32 R31, R31, R38, 0x1e ;  /* 0x000000261f1f7211 */ /* 0x000fca00078ff2ff */
[----:B------:R-:W-:Y:S01]  /*1bd0*/  IMAD R31, R31, -0xd, R30 ;  /* 0xfffffff31f1f7824 */ /* 0x000fe200078e021e */
[----:B------:R-:W-:Y:S02]  /*1be0*/  CS2R R40, SRZ ;  /* 0x0000000000287805 */ /* 0x000fe4000001ff00 */
[-C--:B--2---:R-:W-:Y:S02]  /*1bf0*/  FSETP.GEU.AND P2, PT, R2, R39.reuse, PT ;  /* 0x000000270200720b */ /* 0x084fe40003f4e000 */
[----:B------:R-:W-:Y:S02]  /*1c00*/  FSETP.NAN.AND P1, PT, R39, R39, PT ;  /* 0x000000272700720b */ /* 0x000fe40003f28000 */
[----:B------:R-:W-:-:S09]  /*1c10*/  P2R R0, PR, RZ, 0x4 ;  /* 0x00000004ff007803 */ /* 0x000fd20000000000 */
[----:B------:R-:W-:-:S04]  /*1c20*/  @P2 SEL R39, R39, R2, P1 ;  /* 0x0000000227272207 */ /* 0x000fc80000800000 */
[-C--:B-----5:R-:W-:Y:S02]  /*1c30*/  FSETP.GEU.AND P2, PT, R39, R26.reuse, PT ;  /* 0x0000001a2700720b */ /* 0x0a0fe40003f4e000 */
[----:B------:R-:W-:-:S11]  /*1c40*/  FSETP.NAN.AND P1, PT, R26, R26, PT ;  /* 0x0000001a1a00720b */ /* 0x000fd60003f28000 */
[----:B------:R-:W-:Y:S01]  /*1c50*/  @P2 SEL R26, R26, R39, P1 ;  /* 0x000000271a1a2207 */ /* 0x000fe20000800000 */
[----:B------:R-:W-:-:S05]  /*1c60*/  IMAD.HI R39, R27, 0x60f25deb, RZ ;  /* 0x60f25deb1b277827 */ /* 0x000fca00078e02ff */
[----:B------:R-:W-:-:S04]  /*1c70*/  SHF.R.U32.HI R28, RZ, 0x1f, R39 ;  /* 0x0000001fff1c7819 */ /* 0x000fc80000011627 */
[----:B------:R-:W-:Y:S01]  /*1c80*/  LEA.HI.SX32 R28, R39, R28, 0x1a ;  /* 0x0000001c271c7211 */ /* 0x000fe200078fd2ff */
[----:B------:R-:W-:-:S04]  /*1c90*/  IMAD R27, R30, -0xd, R27 ;  /* 0xfffffff31e1b7824 */ /* 0x000fc800078e021b */
[----:B------:R-:W-:-:S04]  /*1ca0*/  IMAD R28, R28, 0xe, R31 ;  /* 0x0000000e1c1c7824 */ /* 0x000fc800078e021f */
[----:B------:R-:W-:-:S04]  /*1cb0*/  IMAD R27, R28, 0x1c, R27 ;  /* 0x0000001c1c1b7824 */ /* 0x000fc800078e021b */
[----:B------:R-:W-:-:S04]  /*1cc0*/  IMAD.SHL.U32 R45, R27, 0x2, RZ ;  /* 0x000000021b2d7824 */ /* 0x000fc800078e00ff */
[C---:B------:R-:W-:Y:S02]  /*1cd0*/  VIADD R29, R45.reuse, 0x1 ;  /* 0x000000012d1d7836 */ /* 0x040fe40000000000 */
[----:B------:R-:W-:Y:S02]  /*1ce0*/  IMAD.MOV.U32 R27, RZ, RZ, RZ ;  /* 0x000000ffff1b7224 */ /* 0x000fe400078e00ff */
[----:B------:R-:W-:-:S04]  /*1cf0*/  IMAD.WIDE R38, R45, 0x4, R48 ;  /* 0x000000042d267825 */ /* 0x000fc800078e0230 */
[----:B------:R-:W-:Y:S01]  /*1d00*/  IMAD.WIDE R28, R29, 0x4, R48 ;  /* 0x000000041d1c7825 */ /* 0x000fe200078e0230 */
[----:B------:R-:W2:Y:S04]  /*1d10*/  @!P0 LDG.E.EL R27, desc[UR6][R38.64] ;  /* 0x00000006261b8981 */ /* 0x000ea8000c2e1900 */
[----:B------:R0:W2:Y:S01]  /*1d20*/  @!P0 LDG.E.EL R41, desc[UR6][R28.64] ;  /* 0x000000061c298981 */ /* 0x0000a2000c2e1900 */
[----:B------:R-:W-:Y:S01]  /*1d30*/  VIADD R31, R45, 0x2 ;  /* 0x000000022d1f7836 */ /* 0x000fe20000000000 */
[----:B------:R-:W-:-:S03]  /*1d40*/  P2R R2, PR, RZ, 0x4 ;  /* 0x00000004ff027803 */ /* 0x000fc60000000000 */
        /* <DEDUP_REMOVED lines=32> */
[----:B------:R0:W2:Y:S01]  /*1f50*/  @!P0 LDG.E.EL R27, desc[UR6][R28.64] ;  /* 0x000000061c1b8981 */ /* 0x0000a2000c2e1900 */
[----:B------:R-:W-:Y:S01]  /*1f60*/  P2R R38, PR, RZ, 0x4 ;  /* 0x00000004ff267803 */ /* 0x000fe20000000000 */
[----:B0-----:R-:W-:-:S04]  /*1f70*/  VIADD R29, R45, 0x39 ;  /* 0x000000392d1d7836 */ /* 0x001fc80000000000 */
[----:B------:R-:W-:Y:S01]  /*1f80*/  IMAD.WIDE R28, R29, 0x4, R48 ;  /* 0x000000041d1c7825 */ /* 0x000fe200078e0230 */
[-C--:B--2---:R-:W-:Y:S02]  /*1f90*/  FSETP.GEU.AND P2, PT, R40, R27.reuse, PT ;  /* 0x0000001b2800720b */ /* 0x084fe40003f4e000 */
[----:B------:R-:W-:Y:S02]  /*1fa0*/  FSETP.NAN.AND P1, PT, R27, R27, PT ;  /* 0x0000001b1b00720b */ /* 0x000fe40003f28000 */
[----:B------:R-:W-:-:S09]  /*1fb0*/  P2R R39, PR, RZ, 0x4 ;  /* 0x00000004ff277803 */ /* 0x000fd20000000000 */
[----:B------:R-:W-:-:S04]  /*1fc0*/  @P2 SEL R27, R27, R40, P1 ;  /* 0x000000281b1b2207 */ /* 0x000fc80000800000 */
[-C--:B---3--:R-:W-:Y:S02]  /*1fd0*/  FSETP.GEU.AND P2, PT, R27, R72.reuse, PT ;  /* 0x000000481b00720b */ /* 0x088fe40003f4e000 */
[----:B------:R-:W-:-:S11]  /*1fe0*/  FSETP.NAN.AND P1, PT, R72, R72, PT ;  /* 0x000000484800720b */ /* 0x000fd60003f28000 */
[----:B------:R-:W-:Y:S01]  /*1ff0*/  @P2 SEL R72, R72, R27, P1 ;  /* 0x0000001b48482207 */ /* 0x000fe20000800000 */
[----:B------:R-:W-:-:S06]  /*2000*/  IMAD.MOV.U32 R27, RZ, RZ, RZ ;  /* 0x000000ffff1b7224 */ /* 0x000fcc00078e00ff */
[----:B------:R0:W2:Y:S01]  /*2010*/  @!P0 LDG.E.EL R27, desc[UR6][R28.64] ;  /* 0x000000061c1b8981 */ /* 0x0000a2000c2e1900 */
[----:B------:R-:W-:-:S05]  /*2020*/  LOP3.LUT R52, R5, 0x7, R52, 0xfe, !PT ;  /* 0x0000000705347812 */ /* 0x000fca00078efe34 */
[----:B------:R-:W-:-:S05]  /*2030*/  IMAD.HI R30, R52, 0x4ec4ec4f, RZ ;  /* 0x4ec4ec4f341e7827 */ /* 0x000fca00078e02ff */
[----:B------:R-:W-:-:S04]  /*2040*/  SHF.R.U32.HI R31, RZ, 0x1f, R30 ;  /* 0x0000001fff1f7819 */ /* 0x000fc8000001161e */
[----:B------:R-:W-:Y:S01]  /*2050*/  LEA.HI.SX32 R31, R30, R31, 0x1e ;  /* 0x0000001f1e1f7211 */ /* 0x000fe200078ff2ff */
[----:B------:R-:W-:-:S04]  /*2060*/  IMAD.HI R53, R52, 0x60f25deb, RZ ;  /* 0x60f25deb34357827 */ /* 0x000fc800078e02ff */
[----:B------:R-:W-:Y:S01]  /*2070*/  IMAD.HI R30, R31, 0x4ec4ec4f, RZ ;  /* 0x4ec4ec4f1f1e7827 */ /* 0x000fe200078e02ff */
[----:B0-----:R-:W-:-:S04]  /*2080*/  SHF.R.U32.HI R28, RZ, 0x1f, R53 ;  /* 0x0000001fff1c7819 */ /* 0x001fc80000011635 */
[----:B------:R-:W-:-:S04]  /*2090*/  SHF.R.U32.HI R43, RZ, 0x1f, R30 ;  /* 0x0000001fff2b7819 */ /* 0x000fc8000001161e */
[----:B------:R-:W-:Y:S02]  /*20a0*/  LEA.HI.SX32 R30, R30, R43, 0x1e ;  /* 0x0000002b1e1e7211 */ /* 0x000fe400078ff2ff */
[----:B------:R-:W-:-:S03]  /*20b0*/  LEA.HI.SX32 R53, R53, R28, 0x1a ;  /* 0x0000001c35357211 */ /* 0x000fc600078fd2ff */
[----:B------:R-:W-:Y:S02]  /*20c0*/  IMAD R30, R30, -0xd, R31 ;  /* 0xfffffff31e1e7824 */ /* 0x000fe400078e021f */
[----:B------:R-:W-:Y:S02]  /*20d0*/  IMAD R31, R31, -0xd, R52 ;  /* 0xfffffff31f1f7824 */ /* 0x000fe400078e0234 */
[----:B------:R-:W-:-:S04]  /*20e0*/  IMAD R30, R53, 0xe, R30 ;  /* 0x0000000e351e7824 */ /* 0x000fc800078e021e */
[----:B------:R-:W-:Y:S01]  /*20f0*/  IMAD R30, R30, 0x1c, R31 ;  /* 0x0000001c1e1e7824 */ /* 0x000fe200078e021f */
[----:B------:R-:W-:-:S03]  /*2100*/  P2R R40, PR, RZ, 0x4 ;  /* 0x00000004ff287803 */ /* 0x000fc60000000000 */
[----:B------:R-:W-:-:S04]  /*2110*/  IMAD.SHL.U32 R43, R30, 0x2, RZ ;  /* 0x000000021e2b7824 */ /* 0x000fc800078e00ff */
[C---:B------:R-:W-:Y:S02]  /*2120*/  VIADD R31, R43.reuse, 0x1 ;  /* 0x000000012b1f7836 */ /* 0x040fe40000000000 */
[----:B------:R-:W-:Y:S02]  /*2130*/  IMAD.MOV.U32 R52, RZ, RZ, RZ ;  /* 0x000000ffff347224 */ /* 0x000fe400078e00ff */
[----:B------:R-:W-:-:S04]  /*2140*/  IMAD.WIDE R28, R43, 0x4, R48 ;  /* 0x000000042b1c7825 */ /* 0x000fc800078e0230 */
[----:B------:R-:W-:Y:S01]  /*2150*/  IMAD.WIDE R30, R31, 0x4, R48 ;  /* 0x000000041f1e7825 */ /* 0x000fe200078e0230 */
[----:B------:R0:W3:Y:S01]  /*2160*/  @!P0 LDG.E.EL R52, desc[UR6][R28.64] ;  /* 0x000000061c348981 */ /* 0x0000e2000c2e1900 */
[-C--:B--2---:R-:W-:Y:S02]  /*2170*/  FSETP.GEU.AND P1, PT, R72, R27.reuse, PT ;  /* 0x0000001b4800720b */ /* 0x084fe40003f2e000 */
[----:B------:R-:W-:-:S11]  /*2180*/  FSETP.NAN.AND P2, PT, R27, R27, PT ;  /* 0x0000001b1b00720b */ /* 0x000fd60003f48000 */
[----:B------:R-:W-:Y:S01]  /*2190*/  @P1 SEL R27, R27, R72, P2 ;  /* 0x000000481b1b1207 */ /* 0x000fe20001000000 */
[----:B------:R-:W-:-:S06]  /*21a0*/  IMAD.MOV.U32 R72, RZ, RZ, RZ ;  /* 0x000000ffff487224 */ /* 0x000fcc00078e00ff */
[----:B------:R1:W3:Y:S01]  /*21b0*/  @!P0 LDG.E.EL R72, desc[UR6][R30.64] ;  /* 0x000000061e488981 */ /* 0x0002e2000c2e1900 */
[----:B------:R-:W-:Y:S01]  /*21c0*/  P2R R61, PR, RZ, 0x8 ;  /* 0x00000008ff3d7803 */ /* 0x000fe20000000000 */
[C---:B------:R-:W-:Y:S02]  /*21d0*/  VIADD R53, R43.reuse, 0x2 ;  /* 0x000000022b357836 */ /* 0x040fe40000000000 */
[----:B------:R-:W-:Y:S02]  /*21e0*/  IMAD.MOV.U32 R79, RZ, RZ, RZ ;  /* 0x000000ffff4f7224 */ /* 0x000fe400078e00ff */
[----:B0-----:R-:W-:Y:S02]  /*21f0*/  VIADD R29, R43, 0x1c ;  /* 0x0000001c2b1d7836 */ /* 0x001fe40000000000 */
[----:B------:R-:W-:Y:S02]  /*2200*/  IMAD.MOV.U32 R80, RZ, RZ, RZ ;  /* 0x000000ffff507224 */ /* 0x000fe400078e00ff */
[----:B------:R-:W-:-:S05]  /*2210*/  IMAD.WIDE R28, R29, 0x4, R48 ;  /* 0x000000041d1c7825 */ /* 0x000fca00078e0230 */
[----:B------:R0:W2:Y:S01]  /*2220*/  @!P0 LDG.E.EL R80, desc[UR6][R28.64] ;  /* 0x000000061c508981 */ /* 0x0000a2000c2e1900 */
[----:B-1----:R-:W-:-:S04]  /*2230*/  VIADD R31, R43, 0x1d ;  /* 0x0000001d2b1f7836 */ /* 0x002fc80000000000 */
[----:B------:R-:W-:-:S04]  /*2240*/  IMAD.WIDE R30, R31, 0x4, R48 ;  /* 0x000000041f1e7825 */ /* 0x000fc800078e0230 */
[----:B0-----:R-:W-:-:S04]  /*2250*/  VIADD R29, R43, 0x1e ;  /* 0x0000001e2b1d7836 */ /* 0x001fc80000000000 */
[----:B------:R-:W-:-:S04]  /*2260*/  IMAD.WIDE R28, R29, 0x4, R48 ;  /* 0x000000041d1c7825 */ /* 0x000fc800078e0230 */
[----:B------:R-:W-:Y:S01]  /*2270*/  IMAD.MOV.U32 R85, RZ, RZ, RZ ;  /* 0x000000ffff557224 */ /* 0x000fe200078e00ff */
[C---:B---3--:R-:W-:Y:S02]  /*2280*/  FSETP.GT.AND P3, PT, R72.reuse, R52, PT ;  /* 0x000000344800720b */ /* 0x048fe40003f64000 */
[----:B------:R-:W-:-:S11]  /*2290*/  FSETP.NAN.AND P2, PT, R72, R72, PT ;  /* 0x000000484800720b */ /* 0x000fd60003f48000 */
[----:B------:R-:W-:Y:S01]  /*22a0*/  @!P3 SEL R72, R72, R52, P2 ;  /* 0x000000344848b207 */ /* 0x000fe20001000000 */
[----:B------:R-:W-:-:S05]  /*22b0*/  IMAD.WIDE R52, R53, 0x4, R48 ;  /* 0x0000000435347825 */ /* 0x000fca00078e0230 */
[----:B------:R0:W3:Y:S02]  /*22c0*/  @!P0 LDG.E.EL R79, desc[UR6][R52.64] ;  /* 0x00000006344f8981 */ /* 0x0000e4000c2e1900 */
[----:B0-----:R-:W-:-:S06]  /*22d0*/  IMAD.MOV.U32 R53, RZ, RZ, RZ ;  /* 0x000000ffff357224 */ /* 0x001fcc00078e00ff */
[----:B------:R0:W4:Y:S01]  /*22e0*/  @!P0 LDG.E.EL R53, desc[UR6][R30.64] ;  /* 0x000000061e358981 */ /* 0x000122000c2e1900 */
[----:B------:R-:W-:-:S06]  /*22f0*/  IMAD.MOV.U32 R52, RZ, RZ, RZ ;  /* 0x000000ffff347224 */ /* 0x000fcc00078e00ff */
[----:B------:R1:W5:Y:S01]  /*2300*/  @!P0 LDG.E.EL R52, desc[UR6][R28.64] ;  /* 0x000000061c348981 */ /* 0x000362000c2e1900 */
[----:B0-----:R-:W-:-:S04]  /*2310*/  VIADD R31, R43, 0x38 ;  /* 0x000000382b1f7836 */ /* 0x001fc80000000000 */
[----:B------:R-:W-:-:S05]  /*2320*/  IMAD.WIDE R30, R31, 0x4, R48 ;  /* 0x000000041f1e7825 */ /* 0x000fca00078e0230 */
[----:B------:R0:W5:Y:S01]  /*2330*/  @!P0 LDG.E.EL R85, desc[UR6][R30.64] ;  /* 0x000000061e558981 */ /* 0x000162000c2e1900 */
[----:B------:R-:W-:Y:S02]  /*2340*/  P2R R41, PR, RZ, 0x2 ;  /* 0x00000002ff297803 */ /* 0x000fe40000000000 */
[----:B-1----:R-:W-:Y:S01]  /*2350*/  CS2R R28, SRZ ;  /* 0x00000000001c7805 */ /* 0x002fe2000001ff00 */
[----:B0-----:R-:W-:-:S04]  /*2360*/  VIADD R31, R83, 0x3a ;  /* 0x0000003a531f7836 */ /* 0x001fc80000000000 */
[----:B------:R-:W-:-:S05]  /*2370*/  IMAD.WIDE R30, R31, 0x4, R48 ;  /* 0x000000041f1e7825 */ /* 0x000fca00078e0230 */
[----:B------:R-:W5:Y:S01]  /*2380*/  @!P0 LDG.E.EL R29, desc[UR6][R30.64] ;  /* 0x000000061e1d8981 */ /* 0x000f62000c2e1900 */
[-C--:B---3--:R-:W-:Y:S02]  /*2390*/  FSETP.GEU.AND P1, PT, R72, R79.reuse, PT ;  /* 0x0000004f4800720b */ /* 0x088fe40003f2e000 */
[----:B------:R-:W-:Y:S02]  /*23a0*/  FSETP.NAN.AND P2, PT, R79, R79, PT ;  /* 0x0000004f4f00720b */ /* 0x000fe40003f48000 */
[----:B------:R-:W-:-:S09]  /*23b0*/  P2R R76, PR, RZ, 0x2 ;  /* 0x00000002ff4c7803 */ /* 0x000fd20000000000 */
[----:B------:R-:W-:-:S04]  /*23c0*/  @P1 SEL R79, R79, R72, P2 ;  /* 0x000000484f4f1207 */ /* 0x000fc80001000000 */
        /* <DEDUP_REMOVED lines=8> */
[-C--:B-----5:R-:W-:Y:S02]  /*2450*/  FSETP.GEU.AND P1, PT, R53, R52.reuse, PT ;  /* 0x000000343500720b */ /* 0x0a0fe40003f2e000 */
[----:B------:R-:W-:Y:S02]  /*2460*/  FSETP.NAN.AND P2, PT, R52, R52, PT ;  /* 0x000000343400720b */ /* 0x000fe40003f48000 */
[----:B------:R-:W-:-:S09]  /*2470*/  P2R R79, PR, RZ, 0x2 ;  /* 0x00000002ff4f7803 */ /* 0x000fd20000000000 */
[----:B------:R-:W-:-:S04]  /*2480*/  @P1 SEL R52, R52, R53, P2 ;  /* 0x0000003534341207 */ /* 0x000fc80001000000 */
[-C--:B------:R-:W-:Y:S01]  /*2490*/  FSETP.GEU.AND P1, PT, R52, R85.reuse, PT ;  /* 0x000000553400720b */ /* 0x080fe20003f2e000 */
[----:B------:R-:W-:Y:S01]  /*24a0*/  VIADD R53, R43, 0x39 ;  /* 0x000000392b357836 */ /* 0x000fe20000000000 */
[----:B------:R-:W-:Y:S01]  /*24b0*/  FSETP.NAN.AND P2, PT, R85, R85, PT ;  /* 0x000000555500720b */ /* 0x000fe20003f48000 */
[----:B------:R-:W-:-:S10]  /*24c0*/  IMAD.MOV.U32 R80, RZ, RZ, RZ ;  /* 0x000000ffff507224 */ /* 0x000fd400078e00ff */
[----:B------:R-:W-:Y:S01]  /*24d0*/  @P1 SEL R85, R85, R52, P2 ;  /* 0x0000003455551207 */ /* 0x000fe20001000000 */
[----:B------:R-:W-:-:S05]  /*24e0*/  IMAD.WIDE R52, R53, 0x4, R48 ;  /* 0x0000000435347825 */ /* 0x000fca00078e0230 */
[----:B------:R0:W2:Y:S01]  /*24f0*/  @!P0 LDG.E.EL R80, desc[UR6][R52.64] ;  /* 0x0000000634508981 */ /* 0x0000a2000c2e1900 */
[----:B------:R-:W-:Y:S02]  /*2500*/  P2R R81, PR, RZ, 0x2 ;  /* 0x00000002ff517803 */ /* 0x000fe40000000000 */
[----:B------:R-:W-:Y:S02]  /*2510*/  FSETP.GEU.AND P1, PT, R54, R29, PT ;  /* 0x0000001d3600720b */ /* 0x000fe40003f2e000 */
[----:B------:R-:W-:Y:S01]  /*2520*/  P2R R74, PR, RZ, 0x8 ;  /* 0x00000008ff4a7803 */ /* 0x000fe20000000000 */
[----:B------:R-:W-:Y:S02]  /*2530*/  VIADD R55, R55, 0x3a ;  /* 0x0000003a37377836 */ /* 0x000fe40000000000 */
[----:B0-----:R-:W-:Y:S02]  /*2540*/  VIADD R53, R77, 0x3a ;  /* 0x0000003a4d357836 */ /* 0x001fe40000000000 */
[----:B------:R-:W-:-:S02]  /*2550*/  IMAD.MOV.U32 R30, RZ, RZ, RZ ;  /* 0x000000ffff1e7224 */ /* 0x000fc400078e00ff */
[----:B------:R-:W-:-:S05]  /*2560*/  IMAD.WIDE R52, R53, 0x4, R48 ;  /* 0x0000000435347825 */ /* 0x000fca00078e0230 */
[----:B------:R-:W3:Y:S01]  /*2570*/  @!P0 LDG.E.EL R30, desc[UR6][R52.64] ;  /* 0x00000006341e8981 */ /* 0x000ee2000c2e1900 */
[----:B------:R-:W-:Y:S01]  /*2580*/  IMAD.MOV.U32 R31, RZ, RZ, RZ ;  /* 0x000000ffff1f7224 */ /* 0x000fe200078e00ff */
[-C--:B--2---:R-:W-:Y:S02]  /*2590*/  FSETP.GEU.AND P2, PT, R85, R80.reuse, PT ;  /* 0x000000505500720b */ /* 0x084fe40003f4e000 */
[----:B------:R-:W-:-:S11]  /*25a0*/  FSETP.NAN.AND P3, PT, R80, R80, PT ;  /* 0x000000505000720b */ /* 0x000fd60003f68000 */
[----:B------:R-:W-:Y:S02]  /*25b0*/  @P2 SEL R80, R80, R85, P3 ;  /* 0x0000005550502207 */ /* 0x000fe40001800000 */
[----:B------:R-:W-:-:S04]  /*25c0*/  FSETP.NAN.AND P3, PT, R29, R29, PT ;  /* 0x0000001d1d00720b */ /* 0x000fc80003f68000 */
[----:B------:R-:W-:Y:S01]  /*25d0*/  @P1 SEL R29, R29, R54, P3 ;  /* 0x000000361d1d1207 */ /* 0x000fe20001800000 */
[----:B------:R-:W-:-:S05]  /*25e0*/  IMAD.WIDE R54, R55, 0x4, R48 ;  /* 0x0000000437367825 */ /* 0x000fca00078e0230 */
[----:B------:R0:W2:Y:S02]  /*25f0*/  @!P0 LDG.E.EL R28, desc[UR6][R54.64] ;  /* 0x00000006361c8981 */ /* 0x0000a4000c2e1900 */
[----:B0-----:R-:W-:-:S04]  /*2600*/  VIADD R55, R73, 0x3a ;  /* 0x0000003a49377836 */ /* 0x001fc80000000000 */
[----:B------:R-:W-:-:S05]  /*2610*/  IMAD.WIDE R54, R55, 0x4, R48 ;  /* 0x0000000437367825 */ /* 0x000fca00078e0230 */
[----:B------:R-:W4:Y:S01]  /*2620*/  @!P0 LDG.E.EL R31, desc[UR6][R54.64] ;  /* 0x00000006361f8981 */ /* 0x000f22000c2e1900 */
[----:B------:R-:W-:Y:S01]  /*2630*/  P2R R83, PR, RZ, 0x2 ;  /* 0x00000002ff537803 */ /* 0x000fe20000000000 */
[----:B------:R-:W-:-:S04]  /*2640*/  VIADD R53, R57, 0x3a ;  /* 0x0000003a39357836 */ /* 0x000fc80000000000 */
[----:B------:R-:W-:Y:S01]  /*2650*/  IMAD.WIDE R52, R53, 0x4, R48 ;  /* 0x0000000435347825 */ /* 0x000fe200078e0230 */
        /* <DEDUP_REMOVED lines=10> */
[----:B------:R-:W-:Y:S01]  /*2700*/  @P1 SEL R31, R31, R24, P3 ;  /* 0x000000181f1f1207 */ /* 0x000fe20001800000 */
[----:B------:R-:W-:-:S06]  /*2710*/  IMAD.MOV.U32 R24, RZ, RZ, RZ ;  /* 0x000000ffff187224 */ /* 0x000fcc00078e00ff */
[----:B------:R-:W2:Y:S01]  /*2720*/  @!P0 LDG.E.EL R24, desc[UR6][R52.64] ;  /* 0x0000000634188981 */ /* 0x000ea2000c2e1900 */
[----:B------:R-:W-:Y:S02]  /*2730*/  P2R R62, PR, RZ, 0x10 ;  /* 0x00000010ff3e7803 */ /* 0x000fe40000000000 */
[----:B------:R-:W-:Y:S02]  /*2740*/  P2R R82, PR, RZ, 0x4 ;  /* 0x00000004ff527803 */ /* 0x000fe40000000000 */
[----:B------:R-:W-:Y:S02]  /*2750*/  ISETP.NE.AND P2, PT, R46, RZ, PT ;  /* 0x000000ff2e00720c */ /* 0x000fe40003f45270 */
[-C--:B--2---:R-:W-:Y:S02]  /*2760*/  FSETP.GEU.AND P3, PT, R47, R24.reuse, PT ;  /* 0x000000182f00720b */ /* 0x084fe40003f6e000 */
[----:B------:R-:W-:Y:S02]  /*2770*/  FSETP.NAN.AND P4, PT, R24, R24, PT ;  /* 0x000000181800720b */ /* 0x000fe40003f88000 */
[----:B------:R-:W-:-:S09]  /*2780*/  P2R R52, PR, RZ, 0x8 ;  /* 0x00000008ff347803 */ /* 0x000fd20000000000 */
[----:B------:R-:W-:Y:S01]  /*2790*/  @P3 SEL R24, R24, R47, P4 ;  /* 0x0000002f18183207 */ /* 0x000fe20002000000 */
[----:B------:R-:W-:Y:S01]  /*27a0*/  VIADD R47, R51, 0x3a ;  /* 0x0000003a332f7836 */ /* 0x000fe20000000000 */
[----:B------:R-:W-:Y:S01]  /*27b0*/  ISETP.NE.AND P3, PT, R25, RZ, PT ;  /* 0x000000ff1900720c */ /* 0x000fe20003f65270 */
[----:B------:R-:W-:Y:S02]  /*27c0*/  IMAD.MOV.U32 R25, RZ, RZ, RZ ;  /* 0x000000ffff197224 */ /* 0x000fe400078e00ff */
[----:B------:R-:W-:-:S05]  /*27d0*/  IMAD.WIDE R46, R47, 0x4, R48 ;  /* 0x000000042f2e7825 */ /* 0x000fca00078e0230 */
[----:B------:R-:W2:Y:S01]  /*27e0*/  @!P0 LDG.E.EL R25, desc[UR6][R46.64] ;  /* 0x000000062e198981 */ /* 0x000ea2000c2e1900 */
[----:B------:R-:W-:Y:S01]  /*27f0*/  VIADD R45, R45, 0x3a ;  /* 0x0000003a2d2d7836 */ /* 0x000fe20000000000 */
[-C--:B--2---:R-:W-:Y:S02]  /*2800*/  FSETP.GEU.AND P4, PT, R26, R25.reuse, PT ;  /* 0x000000191a00720b */ /* 0x084fe40003f8e000 */
[----:B------:R-:W-:Y:S02]  /*2810*/  FSETP.NAN.AND P5, PT, R25, R25, PT ;  /* 0x000000191900720b */ /* 0x000fe40003fa8000 */
[----:B------:R-:W-:-:S09]  /*2820*/  P2R R46, PR, RZ, 0x10 ;  /* 0x00000010ff2e7803 */ /* 0x000fd20000000000 */
[----:B------:R-:W-:Y:S01]  /*2830*/  @P4 SEL R25, R25, R26, P5 ;  /* 0x0000001a19194207 */ /* 0x000fe20002800000 */
[----:B------:R-:W-:Y:S01]  /*2840*/  IMAD.MOV.U32 R26, RZ, RZ, RZ ;  /* 0x000000ffff1a7224 */ /* 0x000fe200078e00ff */
[----:B------:R-:W-:Y:S01]  /*2850*/  ISETP.NE.AND P4, PT, R44, RZ, PT ;  /* 0x000000ff2c00720c */ /* 0x000fe20003f85270 */
[----:B------:R-:W-:-:S05]  /*2860*/  IMAD.WIDE R44, R45, 0x4, R48 ;  /* 0x000000042d2c7825 */ /* 0x000fca00078e0230 */
[----:B------:R-:W2:Y:S01]  /*2870*/  @!P0 LDG.E.EL R26, desc[UR6][R44.64] ;  /* 0x000000062c1a8981 */ /* 0x000ea2000c2e1900 */
[----:B------:R-:W-:-:S04]  /*2880*/  VIADD R43, R43, 0x3a ;  /* 0x0000003a2b2b7836 */ /* 0x000fc80000000000 */
[----:B------:R-:W-:Y:S01]  /*2890*/  IMAD.WIDE R48, R43, 0x4, R48 ;  /* 0x000000042b307825 */ /* 0x000fe200078e0230 */
[----:B------:R-:W-:Y:S02]  /*28a0*/  P2R R55, PR, RZ, 0x4 ;  /* 0x00000004ff377803 */ /* 0x000fe40000000000 */
[----:B------:R-:W-:-:S04]  /*28b0*/  ISETP.NE.AND P2, PT, R76, RZ, PT ;  /* 0x000000ff4c00720c */ /* 0x000fc80003f45270 */
[----:B------:R-:W-:Y:S02]  /*28c0*/  P2R R71, PR, RZ, 0x4 ;  /* 0x00000004ff477803 */ /* 0x000fe40000000000 */
[----:B------:R-:W-:-:S04]  /*28d0*/  ISETP.NE.AND P2, PT, R56, RZ, PT ;  /* 0x000000ff3800720c */ /* 0x000fc80003f45270 */
[----:B------:R-:W-:Y:S02]  /*28e0*/  P2R R56, PR, RZ, 0x4 ;  /* 0x00000004ff387803 */ /* 0x000fe40000000000 */
[----:B------:R-:W-:-:S04]  /*28f0*/  ISETP.NE.AND P2, PT, R58, RZ, PT ;  /* 0x000000ff3a00720c */ /* 0x000fc80003f45270 */
[----:B------:R-:W-:Y:S02]  /*2900*/  P2R R58, PR, RZ, 0x4 ;  /* 0x00000004ff3a7803 */ /* 0x000fe40000000000 */
[----:B------:R-:W-:-:S04]  /*2910*/  ISETP.NE.AND P2, PT, R59, RZ, PT ;  /* 0x000000ff3b00720c */ /* 0x000fc80003f45270 */
[----:B------:R-:W-:Y:S02]  /*2920*/  P2R R59, PR, RZ, 0x4 ;  /* 0x00000004ff3b7803 */ /* 0x000fe40000000000 */
[-C--:B--2---:R-:W-:Y:S02]  /*2930*/  FSETP.GEU.AND P5, PT, R27, R26.reuse, PT ;  /* 0x0000001a1b00720b */ /* 0x084fe40003fae000 */
[----:B------:R-:W-:-:S11]  /*2940*/  FSETP.NAN.AND P6, PT, R26, R26, PT ;  /* 0x0000001a1a00720b */ /* 0x000fd60003fc8000 */
[----:B------:R-:W-:Y:S01]  /*2950*/  @P5 SEL R26, R26, R27, P6 ;  /* 0x0000001b1a1a5207 */ /* 0x000fe20003000000 */
[----:B------:R-:W-:-:S06]  /*2960*/  IMAD.MOV.U32 R27, RZ, RZ, RZ ;  /* 0x000000ffff1b7224 */ /* 0x000fcc00078e00ff */
[----:B------:R-:W2:Y:S01]  /*2970*/  @!P0 LDG.E.EL R27, desc[UR6][R48.64] ;  /* 0x00000006301b8981 */ /* 0x000ea2000c2e1900 */
        /* <DEDUP_REMOVED lines=24> */
[----:B------:R-:W-:Y:S02]  /*2b00*/  P2R R45, PR, RZ, 0x1 ;  /* 0x00000001ff2d7803 */ /* 0x000fe40000000000 */
[----:B------:R-:W-:Y:S02]  /*2b10*/  ISETP.NE.AND P0, PT, R8, RZ, PT ;  /* 0x000000ff0800720c */ /* 0x000fe40003f05270 */
[----:B------:R-:W-:Y:S02]  /*2b20*/  P2R R44, PR, RZ, 0x20 ;  /* 0x00000020ff2c7803 */ /* 0x000fe40000000000 */
[----:B------:R-:W-:Y:S02]  /*2b30*/  ISETP.NE.AND P5, PT, R42, RZ, PT ;  /* 0x000000ff2a00720c */ /* 0x000fe40003fa5270 */
[----:B------:R-:W-:-:S02]  /*2b40*/  P2R R54, PR, RZ, 0x2 ;  /* 0x00000002ff367803 */ /* 0x000fc40000000000 */
[----:B------:R-:W-:Y:S02]  /*2b50*/  ISETP.NE.AND P1, PT, R70, RZ, PT ;  /* 0x000000ff4600720c */ /* 0x000fe40003f25270 */
[-C--:B--2---:R-:W-:Y:S02]  /*2b60*/  FSETP.GEU.AND P6, PT, R80, R27.reuse, PT ;  /* 0x0000001b5000720b */ /* 0x084fe40003fce000 */
[----:B------:R-:W-:Y:S02]  /*2b70*/  FSETP.NAN.AND P2, PT, R27, R27, PT ;  /* 0x0000001b1b00720b */ /* 0x000fe40003f48000 */
[----:B------:R-:W-:-:S09]  /*2b80*/  P2R R47, PR, RZ, 0x40 ;  /* 0x00000040ff2f7803 */ /* 0x000fd20000000000 */
[----:B------:R-:W-:Y:S02]  /*2b90*/  @P6 SEL R27, R27, R80, P2 ;  /* 0x000000501b1b6207 */ /* 0x000fe40001000000 */
[----:B------:R-:W-:Y:S02]  /*2ba0*/  ISETP.NE.AND P2, PT, R69, RZ, PT ;  /* 0x000000ff4500720c */ /* 0x000fe40003f45270 */
[----:B------:R-:W-:Y:S02]  /*2bb0*/  ISETP.NE.AND P6, PT, R9, RZ, PT ;  /* 0x000000ff0900720c */ /* 0x000fe40003fc5270 */
[----:B------:R-:W-:Y:S02]  /*2bc0*/  SEL R9, RZ, 0x1, !P2 ;  /* 0x00000001ff097807 */ /* 0x000fe40005000000 */
[----:B------:R-:W-:-:S04]  /*2bd0*/  ISETP.NE.AND P2, PT, R68, RZ, PT ;  /* 0x000000ff4400720c */ /* 0x000fc80003f45270 */
        /* <DEDUP_REMOVED lines=14> */
[----:B------:R-:W-:Y:S02]  /*2cc0*/  SEL R9, R9, 0x2, P2 ;  /* 0x0000000209097807 */ /* 0x000fe40001000000 */
[----:B------:R-:W-:-:S04]  /*2cd0*/  ISETP.NE.AND P2, PT, R61, RZ, PT ;  /* 0x000000ff3d00720c */ /* 0x000fc80003f45270 */
[----:B------:R-:W-:Y:S02]  /*2ce0*/  SEL R8, R8, 0x2, P2 ;  /* 0x0000000208087807 */ /* 0x000fe40001000000 */
[----:B------:R-:W-:-:S04]  /*2cf0*/  ISETP.NE.AND P2, PT, R60, RZ, PT ;  /* 0x000000ff3c00720c */ /* 0x000fc80003f45270 */
[----:B------:R-:W-:Y:S02]  /*2d00*/  SEL R42, R42, 0x2, P2 ;  /* 0x000000022a2a7807 */ /* 0x000fe40001000000 */
[----:B------:R-:W-:-:S04]  /*2d10*/  ISETP.NE.AND P2, PT, R50, RZ, PT ;  /* 0x000000ff3200720c */ /* 0x000fc80003f45270 */
[----:B------:R-:W-:Y:S02]  /*2d20*/  SEL R43, R43, 0x2, P2 ;  /* 0x000000022b2b7807 */ /* 0x000fe40001000000 */
[----:B------:R-:W-:Y:S02]  /*2d30*/  SEL R9, R9, 0x3, P6 ;  /* 0x0000000309097807 */ /* 0x000fe40003000000 */
[----:B------:R-:W-:Y:S02]  /*2d40*/  SEL R43, R43, 0x3, P4 ;  /* 0x000000032b2b7807 */ /* 0x000fe40002000000 */
[----:B------:R-:W-:Y:S02]  /*2d50*/  ISETP.NE.AND P4, PT, R32, RZ, PT ;  /* 0x000000ff2000720c */ /* 0x000fe40003f85270 */
[----:B------:R-:W-:Y:S02]  /*2d60*/  ISETP.NE.AND P6, PT, R81, RZ, PT ;  /* 0x000000ff5100720c */ /* 0x000fe40003fc5270 */
[----:B------:R-:W-:-:S02]  /*2d70*/  P2R R50, PR, RZ, 0x10 ;  /* 0x00000010ff327803 */ /* 0x000fc40000000000 */
[----:B------:R-:W-:Y:S02]  /*2d80*/  ISETP.NE.AND P4, PT, R23, RZ, PT ;  /* 0x000000ff1700720c */ /* 0x000fe40003f85270 */
        /* <DEDUP_REMOVED lines=9> */
[----:B------:R-:W-:Y:S02]  /*2e20*/  ISETP.NE.AND P6, PT, R11, RZ, PT ;  /* 0x000000ff0b00720c */ /* 0x000fe40003fc5270 */
[----:B------:R-:W-:Y:S02]  /*2e30*/  ISETP.NE.AND P2, PT, R59, RZ, PT ;  /* 0x000000ff3b00720c */ /* 0x000fe40003f45270 */
[----:B------:R-:W-:Y:S02]  /*2e40*/  P2R R60, PR, RZ, 0x40 ;  /* 0x00000040ff3c7803 */ /* 0x000fe40000000000 */
[----:B------:R-:W-:Y:S02]  /*2e50*/  ISETP.NE.AND P6, PT, R12, RZ, PT ;  /* 0x000000ff0c00720c */ /* 0x000fe40003fc5270 */
[----:B------:R-:W-:-:S02]  /*2e60*/  SEL R51, R51, 0x2, P2 ;  /* 0x0000000233337807 */ /* 0x000fc40001000000 */
[----:B------:R-:W-:Y:S02]  /*2e70*/  ISETP.NE.AND P2, PT, R58, RZ, PT ;  /* 0x000000ff3a00720c */ /* 0x000fe40003f45270 */
[----:B------:R-:W-:Y:S02]  /*2e80*/  P2R R59, PR, RZ, 0x40 ;  /* 0x00000040ff3b7803 */ /* 0x000fe40000000000 */
[----:B------:R-:W-:Y:S02]  /*2e90*/  ISETP.NE.AND P6, PT, R13, RZ, PT ;  /* 0x000000ff0d00720c */ /* 0x000fe40003fc5270 */
[----:B------:R-:W-:Y:S02]  /*2ea0*/  SEL R53, R53, 0x2, P2 ;  /* 0x0000000235357807 */ /* 0x000fe40001000000 */
[----:B------:R-:W-:Y:S02]  /*2eb0*/  ISETP.NE.AND P2, PT, R56, RZ, PT ;  /* 0x000000ff3800720c */ /* 0x000fe40003f45270 */
[----:B------:R-:W-:-:S02]  /*2ec0*/  P2R R58, PR, RZ, 0x40 ;  /* 0x00000040ff3a7803 */ /* 0x000fc40000000000 */
[----:B------:R-:W-:Y:S02]  /*2ed0*/  ISETP.NE.AND P6, PT, R79, RZ, PT ;  /* 0x000000ff4f00720c */ /* 0x000fe40003fc5270 */
[----:B------:R-:W-:Y:S02]  /*2ee0*/  SEL R57, R57, 0x2, P2 ;  /* 0x0000000239397807 */ /* 0x000fe40001000000 */
[----:B------:R-:W-:Y:S02]  /*2ef0*/  ISETP.NE.AND P2, PT, R71, RZ, PT ;  /* 0x000000ff4700720c */ /* 0x000fe40003f45270 */
[----:B------:R-:W-:Y:S02]  /*2f00*/  P2R R56, PR, RZ, 0x40 ;  /* 0x00000040ff387803 */ /* 0x000fe40000000000 */
[----:B------:R-:W-:Y:S02]  /*2f10*/  ISETP.NE.AND P6, PT, R39, RZ, PT ;  /* 0x000000ff2700720c */ /* 0x000fe40003fc5270 */
[----:B------:R-:W-:-:S02]  /*2f20*/  SEL R48, R48, 0x2, P2 ;  /* 0x0000000230307807 */ /* 0x000fc40001000000 */
[----:B------:R-:W-:Y:S02]  /*2f30*/  ISETP.NE.AND P2, PT, R55, RZ, PT ;  /* 0x000000ff3700720c */ /* 0x000fe40003f45270 */
[----:B------:R-:W-:Y:S02]  /*2f40*/  P2R R55, PR, RZ, 0x40 ;  /* 0x00000040ff377803 */ /* 0x000fe40000000000 */
[----:B------:R-:W-:-:S04]  /*2f50*/  ISETP.NE.AND P6, PT, R14, RZ, PT ;  /* 0x000000ff0e00720c */ /* 0x000fc80003fc5270 */
[----:B------:R-:W-:Y:S02]  /*2f60*/  P2R R40, PR, RZ, 0x40 ;  /* 0x00000040ff287803 */ /* 0x000fe40000000000 */
[----:B------:R-:W-:-:S04]  /*2f70*/  ISETP.NE.AND P6, PT, R15, RZ, PT ;  /* 0x000000ff0f00720c */ /* 0x000fc80003fc5270 */
[----:B------:R-:W-:Y:S02]  /*2f80*/  P2R R39, PR, RZ, 0x40 ;  /* 0x00000040ff277803 */ /* 0x000fe40000000000 */
[----:B------:R-:W-:Y:S02]  /*2f90*/  ISETP.NE.AND P6, PT, R16, RZ, PT ;  /* 0x000000ff1000720c */ /* 0x000fe40003fc5270 */
[----:B------:R-:W-:Y:S02]  /*2fa0*/  SEL R51, R51, 0x3, P3 ;  /* 0x0000000333337807 */ /* 0x000fe40001800000 */
        /* <DEDUP_REMOVED lines=17> */
[----:B------:R-:W-:Y:S02]  /*30c0*/  SEL R43, R43, 0x4, P6 ;  /* 0x000000042b2b7807 */ /* 0x000fe40003000000 */
[----:B------:R-:W-:Y:S02]  /*30d0*/  ISETP.NE.AND P6, PT, R11, RZ, PT ;  /* 0x000000ff0b00720c */ /* 0x000fe40003fc5270 */
[----:B------:R-:W-:Y:S02]  /*30e0*/  SEL R53, R53, 0x3, P2 ;  /* 0x0000000335357807 */ /* 0x000fe40001000000 */
[----:B------:R-:W-:Y:S02]  /*30f0*/  SEL R51, R51, 0x4, P6 ;  /* 0x0000000433337807 */ /* 0x000fe40003000000 */
[----:B------:R-:W-:Y:S02]  /*3100*/  ISETP.NE.AND P6, PT, R12, RZ, PT ;  /* 0x000000ff0c00720c */ /* 0x000fe40003fc5270 */
[----:B------:R-:W-:-:S02]  /*3110*/  SEL R57, R57, 0x3, P1 ;  /* 0x0000000339397807 */ /* 0x000fc40000800000 */
[----:B------:R-:W-:Y:S02]  /*3120*/  SEL R53, R53, 0x4, P6 ;  /* 0x0000000435357807 */ /* 0x000fe40003000000 */
[----:B------:R-:W-:Y:S02]  /*3130*/  P2R R49, PR, RZ, 0x10 ;  /* 0x00000010ff317803 */ /* 0x000fe40000000000 */
[----:B------:R-:W-:Y:S02]  /*3140*/  ISETP.NE.AND P6, PT, R13, RZ, PT ;  /* 0x000000ff0d00720c */ /* 0x000fe40003fc5270 */
[----:B------:R-:W-:Y:S02]  /*3150*/  ISETP.NE.AND P4, PT, R72, RZ, PT ;  /* 0x000000ff4800720c */ /* 0x000fe40003f85270 */
[----:B------:R-:W-:Y:S02]  /*3160*/  SEL R57, R57, 0x4, P6 ;  /* 0x0000000439397807 */ /* 0x000fe40003000000 */
[----:B------:R-:W-:-:S02]  /*3170*/  SEL R48, R48, 0x3, P4 ;  /* 0x0000000330307807 */ /* 0x000fc40002000000 */
[----:B------:R-:W-:Y:S02]  /*3180*/  ISETP.NE.AND P6, PT, R14, RZ, PT ;  /* 0x000000ff0e00720c */ /* 0x000fe40003fc5270 */
[----:B------:R-:W-:Y:S02]  /*3190*/  ISETP.NE.AND P4, PT, R49, RZ, PT ;  /* 0x000000ff3100720c */ /* 0x000fe40003f85270 */
[----:B------:R-:W-:Y:S02]  /*31a0*/  SEL R48, R48, 0x4, P6 ;  /* 0x0000000430307807 */ /* 0x000fe40003000000 */
[----:B------:R-:W-:Y:S02]  /*31b0*/  SEL R9, R9, 0x4, P4 ;  /* 0x0000000409097807 */ /* 0x000fe40002000000 */
[----:B------:R-:W-:Y:S02]  /*31c0*/  ISETP.NE.AND P6, PT, R15, RZ, PT ;  /* 0x000000ff0f00720c */ /* 0x000fe40003fc5270 */
[----:B------:R-:W-:-:S02]  /*31d0*/  SEL R8, R8, 0x3, P0 ;  /* 0x0000000308087807 */ /* 0x000fc40000000000 */
[----:B------:R-:W-:Y:S02]  /*31e0*/  ISETP.NE.AND P4, PT, R50, RZ, PT ;  /* 0x000000ff3200720c */ /* 0x000fe40003f85270 */
[----:B------:R-:W-:Y:S02]  /*31f0*/  SEL R9, R9, 0x5, P6 ;  /* 0x0000000509097807 */ /* 0x000fe40003000000 */
[----:B------:R-:W-:Y:S02]  /*3200*/  SEL R8, R8, 0x4, P4 ;  /* 0x0000000408087807 */ /* 0x000fe40002000000 */
[----:B------:R-:W-:Y:S02]  /*3210*/  ISETP.NE.AND P6, PT, R16, RZ, PT ;  /* 0x000000ff1000720c */ /* 0x000fe40003fc5270 */
[----:B------:R-:W-:Y:S02]  /*3220*/  SEL R42, R42, 0x3, P5 ;  /* 0x000000032a2a7807 */ /* 0x000fe40002800000 */
[----:B------:R-:W-:-:S02]  /*3230*/  SEL R8, R8, 0x5, P6 ;  /* 0x0000000508087807 */ /* 0x000fc40003000000 */
[----:B------:R-:W-:Y:S02]  /*3240*/  SEL R42, R42, 0x4, P3 ;  /* 0x000000042a2a7807 */ /* 0x000fe40001800000 */
        /* <DEDUP_REMOVED lines=22> */
[----:B------:R-:W-:Y:S02]  /*33b0*/  ISETP.NE.AND P6, PT, R0, RZ, PT ;  /* 0x000000ff0000720c */ /* 0x000fe40003fc5270 */
[----:B------:R-:W0:Y:S01]  /*33c0*/  S2R R0, SR_TID.X ;  /* 0x0000000000007919 */ /* 0x000e220000002100 */
[----:B------:R-:W1:Y:S01]  /*33d0*/  S2UR UR5, SR_CgaCtaId ;  /* 0x00000000000579c3 */ /* 0x000e620000008800 */
[----:B------:R-:W-:Y:S02]  /*33e0*/  ISETP.NE.AND P1, PT, R33, RZ, PT ;  /* 0x000000ff2100720c */ /* 0x000fe40003f25270 */
[----:B------:R-:W-:Y:S02]  /*33f0*/  SEL R53, R53, 0x6, P6 ;  /* 0x0000000635357807 */ /* 0x000fe40003000000 */
[----:B------:R-:W-:-:S02]  /*3400*/  ISETP.NE.AND P6, PT, R32, RZ, PT ;  /* 0x000000ff2000720c */ /* 0x000fc40003fc5270 */
[----:B------:R-:W-:Y:S02]  /*3410*/  SEL R43, R43, 0x7, P1 ;  /* 0x000000072b2b7807 */ /* 0x000fe40000800000 */
[----:B------:R-:W-:Y:S02]  /*3420*/  SEL R57, R57, 0x6, P6 ;  /* 0x0000000639397807 */ /* 0x000fe40003000000 */
[----:B------:R-:W-:-:S04]  /*3430*/  ISETP.NE.AND P1, PT, R41, RZ, PT ;  /* 0x000000ff2900720c */ /* 0x000fc80003f25270 */
[----:B------:R-:W-:Y:S02]  /*3440*/  SEL R57, R57, 0x7, P1 ;  /* 0x0000000739397807 */ /* 0x000fe40000800000 */
[----:B------:R-:W-:Y:S01]  /*3450*/  ISETP.NE.AND P1, PT, R54, RZ, PT ;  /* 0x000000ff3600720c */ /* 0x000fe20003f25270 */
[----:B------:R-:W-:-:S03]  /*3460*/  UMOV UR4, 0x400 ;  /* 0x0000040000047882 */ /* 0x000fc60000000000 */
[----:B------:R-:W-:Y:S02]  /*3470*/  SEL R43, R43, 0x8, P1 ;  /* 0x000000082b2b7807 */ /* 0x000fe40000800000 */
[----:B------:R-:W-:Y:S01]  /*3480*/  ISETP.NE.AND P1, PT, R2, RZ, PT ;  /* 0x000000ff0200720c */ /* 0x000fe20003f25270 */
[----:B-1----:R-:W-:Y:S01]  /*3490*/  UPRMT UR4, UR5, 0x654, UR4 ;  /* 0x0000065405047896 */ /* 0x002fe20008000004 */
[----:B0-----:R-:W-:-:S05]  /*34a0*/  IMAD.SHL.U32 R2, R0, 0x8, RZ ;  /* 0x0000000800027824 */ /* 0x001fca00078e00ff */
[----:B------:R-:W-:-:S04]  /*34b0*/  LOP3.LUT R2, R2, 0x3f8, RZ, 0xc0, !PT ;  /* 0x000003f802027812 */ /* 0x000fc800078ec0ff */
[----:B------:R-:W-:-:S05]  /*34c0*/  LEA R18, R2, UR4, 0x2 ;  /* 0x0000000402127c11 */ /* 0x000fca000f8e10ff */
[----:B------:R-:W-:Y:S04]  /*34d0*/  STS.128 [R18], R28 ;  /* 0x0000001c12007388 */ /* 0x000fe80000000c00 */
[----:B------:R0:W-:Y:S01]  /*34e0*/  STS.128 [R18+0x10], R24 ;  /* 0x0000101812007388 */ /* 0x0001e20000000c00 */
[----:B------:R-:W-:Y:S01]  /*34f0*/  IMAD.SHL.U32 R0, R0, 0x4, RZ ;  /* 0x0000000400007824 */ /* 0x000fe200078e00ff */
[----:B------:R-:W-:Y:S02]  /*3500*/  ISETP.NE.AND P0, PT, R36, RZ, PT ;  /* 0x000000ff2400720c */ /* 0x000fe40003f05270 */
[----:B------:R-:W-:Y:S02]  /*3510*/  ISETP.NE.AND P5, PT, R35, RZ, PT ;  /* 0x000000ff2300720c */ /* 0x000fe40003fa5270 */
[----:B------:R-:W-:-:S02]  /*3520*/  LOP3.LUT R0, R0, 0x1fc, RZ, 0xc0, !PT ;  /* 0x000001fc00007812 */ /* 0x000fc400078ec0ff */
[----:B------:R-:W-:Y:S02]  /*3530*/  SEL R9, R9, 0x7, P0 ;  /* 0x0000000709097807 */ /* 0x000fe40000000000 */
[----:B------:R-:W-:Y:S02]  /*3540*/  SEL R8, R8, 0x7, P5 ;  /* 0x0000000708087807 */ /* 0x000fe40002800000 */
[----:B------:R-:W-:Y:S01]  /*3550*/  LEA R21, R0, UR4, 0x2 ;  /* 0x0000000400157c11 */ /* 0x000fe2000f8e10ff */
[----:B------:R-:W-:Y:S01]  /*3560*/  BAR.SYNC.DEFER_BLOCKING 0x0 ;  /* 0x0000000000007b1d */ /* 0x000fe20000010000 */
[----:B------:R-:W-:Y:S02]  /*3570*/  ISETP.NE.AND P4, PT, R83, RZ, PT ;  /* 0x000000ff5300720c */ /* 0x000fe40003f85270 */
[----:B------:R-:W-:Y:S01]  /*3580*/  ISETP.NE.AND P3, PT, R84, RZ, PT ;  /* 0x000000ff5400720c */ /* 0x000fe20003f65270 */
[----:B------:R-:W-:Y:S01]  /*3590*/  IMAD.SHL.U32 R4, R4, 0x4, RZ ;  /* 0x0000000404047824 */ /* 0x000fe200078e00ff */
[----:B------:R-:W-:Y:S01]  /*35a0*/  ISETP.NE.AND P2, PT, R34, RZ, PT ;  /* 0x000000ff2200720c */ /* 0x000fe20003f45270 */
[----:B------:R-:W-:Y:S01]  /*35b0*/  IMAD.HI R17, R6, 0x2050c9f9, RZ ;  /* 0x2050c9f906117827 */ /* 0x000fe200078e02ff */
[----:B------:R-:W-:Y:S01]  /*35c0*/  ISETP.NE.AND P6, PT, R23, RZ, PT ;  /* 0x000000ff1700720c */ /* 0x000fe20003fc5270 */
[----:B------:R-:W-:Y:S01]  /*35d0*/  ULDC.64 UR4, c[0x0][0x220] ;  /* 0x0000880000047ab9 */ /* 0x000fe20000000a00 */
[----:B------:R-:W-:-:S02]  /*35e0*/  SEL R22, R9, 0x8, P4 ;  /* 0x0000000809167807 */ /* 0x000fc40002000000 */
[----:B------:R-:W-:Y:S02]  /*35f0*/  SEL R19, R8, 0x8, P3 ;  /* 0x0000000808137807 */ /* 0x000fe40001800000 */
[----:B------:R-:W-:Y:S02]  /*3600*/  SEL R42, R42, 0x7, P2 ;  /* 0x000000072a2a7807 */ /* 0x000fe40001000000 */
[----:B------:R-:W-:Y:S02]  /*3610*/  SEL R48, R48, 0x6, P6 ;  /* 0x0000000630307807 */ /* 0x000fe40003000000 */
[----:B------:R-:W-:Y:S02]  /*3620*/  ISETP.NE.AND P2, PT, R82, RZ, PT ;  /* 0x000000ff5200720c */ /* 0x000fe40003f45270 */
[----:B------:R-:W-:Y:S01]  /*3630*/  LOP3.LUT R4, R4, 0x1fc, RZ, 0xc0, !PT ;  /* 0x000001fc04047812 */ /* 0x000fe200078ec0ff */
[----:B------:R-:W1:Y:S04]  /*3640*/  LDS.128 R12, [R21] ;  /* 0x00000000150c7984 */ /* 0x000e680000000c00 */
[----:B------:R-:W2:Y:S01]  /*3650*/  LDS.128 R8, [R21+0x800] ;  /* 0x0008000015087984 */ /* 0x000ea20000000c00 */
[----:B------:R-:W-:-:S02]  /*3660*/  SEL R48, R48, 0x7, P2 ;  /* 0x0000000730307807 */ /* 0x000fc40001000000 */
[----:B------:R-:W-:Y:S02]  /*3670*/  ISETP.NE.AND P2, PT, R75, RZ, PT ;  /* 0x000000ff4b00720c */ /* 0x000fe40003f45270 */
[----:B------:R-:W-:Y:S02]  /*3680*/  LOP3.LUT R0, R5, R4, RZ, 0xfc, !PT ;  /* 0x0000000405007212 */ /* 0x000fe400078efcff */
[----:B------:R-:W-:Y:S02]  /*3690*/  LOP3.LUT R2, R5, 0x200, R4, 0xfe, !PT ;  /* 0x0000020005027812 */ /* 0x000fe400078efe04 */
[----:B------:R-:W3:Y:S01]  /*36a0*/  LDC.64 R4, c[0x0][0x218] ;  /* 0x00008600ff047b82 */ /* 0x000ee20000000a00 */
[----:B------:R-:W-:Y:S01]  /*36b0*/  SEL R42, R42, 0x8, P2 ;  /* 0x000000082a2a7807 */ /* 0x000fe20001000000 */
[----:B------:R-:W-:Y:S01]  /*36c0*/  IMAD.HI R3, R0, 0x2050c9f9, RZ ;  /* 0x2050c9f900037827 */ /* 0x000fe200078e02ff */
[----:B------:R-:W-:-:S03]  /*36d0*/  ISETP.NE.AND P2, PT, R7, RZ, PT ;  /* 0x000000ff0700720c */ /* 0x000fc60003f45270 */
[----:B------:R-:W-:Y:S01]  /*36e0*/  IMAD.HI R7, R2, 0x2050c9f9, RZ ;  /* 0x2050c9f902077827 */ /* 0x000fe200078e02ff */
[----:B------:R-:W-:Y:S02]  /*36f0*/  SHF.R.U32.HI R16, RZ, 0x1f, R3 ;  /* 0x0000001fff107819 */ /* 0x000fe40000011603 */
[----:B------:R-:W-:Y:S02]  /*3700*/  SHF.R.U32.HI R20, RZ, 0x1f, R17 ;  /* 0x0000001fff147819 */ /* 0x000fe40000011611 */
[----:B0-----:R-:W-:Y:S02]  /*3710*/  SHF.R.U32.HI R18, RZ, 0x1f, R7 ;  /* 0x0000001fff127819 */ /* 0x001fe40000011607 */
[----:B------:R-:W-:Y:S02]  /*3720*/  LEA.HI.SX32 R3, R3, R16, 0x14 ;  /* 0x0000001003037211 */ /* 0x000fe400078fa2ff */
[----:B------:R-:W-:Y:S02]  /*3730*/  LEA.HI.SX32 R17, R17, R20, 0x14 ;  /* 0x0000001411117211 */ /* 0x000fe400078fa2ff */
[----:B------:R-:W-:-:S02]  /*3740*/  LEA.HI.SX32 R7, R7, R18, 0x14 ;  /* 0x0000001207077211 */ /* 0x000fc400078fa2ff */
[----:B------:R-:W-:Y:S01]  /*3750*/  SEL R53, R53, 0x7, P1 ;  /* 0x0000000735357807 */ /* 0x000fe20000800000 */
[----:B------:R-:W-:Y:S01]  /*3760*/  IMAD R16, R17, -0x7ec0, R6 ;  /* 0xffff814011107824 */ /* 0x000fe200078e0206 */
[----:B------:R-:W-:Y:S01]  /*3770*/  ISETP.GE.AND P1, PT, R0, 0x1fb00, PT ;  /* 0x0001fb000000780c */ /* 0x000fe20003f26270 */
[----:B------:R-:W-:Y:S01]  /*3780*/  IMAD R0, R3, -0x7ec0, R0 ;  /* 0xffff814003007824 */ /* 0x000fe200078e0200 */
[----:B------:R-:W-:Y:S01]  /*3790*/  SEL R51, R51, 0x7, P2 ;  /* 0x0000000733337807 */ /* 0x000fe20001000000 */
[----:B------:R-:W-:Y:S01]  /*37a0*/  IMAD R6, R7, -0x7ec0, R2 ;  /* 0xffff814007067824 */ /* 0x000fe200078e0202 */
[----:B------:R-:W-:Y:S02]  /*37b0*/  ISETP.GE.AND P2, PT, R2, 0x1fb00, PT ;  /* 0x0001fb000200780c */ /* 0x000fe40003f46270 */
[----:B------:R-:W-:Y:S01]  /*37c0*/  ISETP.NE.AND P0, PT, R45, RZ, PT ;  /* 0x000000ff2d00720c */ /* 0x000fe20003f05270 */
[----:B------:R-:W-:Y:S01]  /*37d0*/  IMAD R3, R3, 0xfd80, R0 ;  /* 0x0000fd8003037824 */ /* 0x000fe200078e0200 */
[----:B------:R-:W-:Y:S01]  /*37e0*/  ISETP.NE.AND P6, PT, R47, RZ, PT ;  /* 0x000000ff2f00720c */ /* 0x000fe20003fc5270 */
[----:B------:R-:W-:Y:S01]  /*37f0*/  IMAD R7, R7, 0xfd80, R6 ;  /* 0x0000fd8007077824 */ /* 0x000fe200078e0206 */
[----:B------:R-:W-:Y:S01]  /*3800*/  ISETP.NE.AND P5, PT, R44, RZ, PT ;  /* 0x000000ff2c00720c */ /* 0x000fe20003fa5270 */
[----:B------:R-:W-:Y:S01]  /*3810*/  IMAD R16, R17, 0x7f00, R16 ;  /* 0x00007f0011107824 */ /* 0x000fe200078e0210 */
[----:B------:R-:W-:-:S02]  /*3820*/  ISETP.NE.AND P4, PT, R46, RZ, PT ;  /* 0x000000ff2e00720c */ /* 0x000fc40003f85270 */
[----:B------:R-:W-:Y:S01]  /*3830*/  ISETP.NE.AND P3, PT, R52, RZ, PT ;  /* 0x000000ff3400720c */ /* 0x000fe20003f65270 */
[--C-:B---3--:R-:W-:Y:S01]  /*3840*/  IMAD.WIDE R2, R3, 0x4, R4.reuse ;  /* 0x0000000403027825 */ /* 0x108fe200078e0204 */
[----:B------:R-:W-:Y:S02]  /*3850*/  SEL R0, R53, 0x8, P4 ;  /* 0x0000000835007807 */ /* 0x000fe40002000000 */
[----:B------:R-:W-:Y:S01]  /*3860*/  SEL R51, R51, 0x8, P3 ;  /* 0x0000000833337807 */ /* 0x000fe20001800000 */
[----:B------:R-:W-:Y:S01]  /*3870*/  IMAD.WIDE R4, R7, 0x4, R4 ;  /* 0x0000000407047825 */ /* 0x000fe200078e0204 */
[----:B------:R-:W-:Y:S02]  /*3880*/  SEL R57, R57, 0x8, P5 ;  /* 0x0000000839397807 */ /* 0x000fe40002800000 */
[----:B------:R-:W-:Y:S02]  /*3890*/  SEL R48, R48, 0x8, P6 ;  /* 0x0000000830307807 */ /* 0x000fe40003000000 */
[----:B------:R-:W-:Y:S01]  /*38a0*/  IADD3 R6, P3, R16, UR4, RZ ;  /* 0x0000000410067c10 */ /* 0x000fe2000ff7e0ff */
[----:B-1----:R0:W-:Y:S01]  /*38b0*/  @!P1 STG.E.128 desc[UR6][R2.64], R12 ;  /* 0x0000000c02009986 */ /* 0x0021e2000c101d06 */
[----:B------:R-:W-:-:S02]  /*38c0*/  PRMT R19, R19, 0x3340, R22 ;  /* 0x0000334013137816 */ /* 0x000fc40000000016 */
[----:B------:R-:W-:Y:S01]  /*38d0*/  PRMT R42, R42, 0x3340, R43 ;  /* 0x000033402a2a7816 */ /* 0x000fe2000000002b */
[----:B--2---:R0:W-:Y:S01]  /*38e0*/  @!P2 STG.E.128 desc[UR6][R4.64], R8 ;  /* 0x000000080400a986 */ /* 0x0041e2000c101d06 */
[----:B------:R-:W-:Y:S02]  /*38f0*/  PRMT R0, R51, 0x3340, R0 ;  /* 0x0000334033007816 */ /* 0x000fe40000000000 */
[----:B------:R-:W-:Y:S02]  /*3900*/  PRMT R57, R57, 0x3340, R48 ;  /* 0x0000334039397816 */ /* 0x000fe40000000030 */
[----:B------:R-:W-:Y:S02]  /*3910*/  LEA.HI.X.SX32 R7, R16, UR5, 0x1, P3 ;  /* 0x0000000510077c11 */ /* 0x000fe400098f0eff */
[----:B------:R-:W-:Y:S02]  /*3920*/  PRMT R42, R19, 0x5410, R42 ;  /* 0x00005410132a7816 */ /* 0x000fe4000000002a */
[----:B------:R-:W-:Y:S01]  /*3930*/  PRMT R43, R0, 0x5410, R57 ;  /* 0x00005410002b7816 */ /* 0x000fe20000000039 */
[----:B0-----:R-:W-:Y:S06]  /*3940*/  @P0 EXIT ;  /* 0x000000000000094d */ /* 0x001fec0003800000 */
[----:B------:R-:W-:Y:S01]  /*3950*/  STG.E.64 desc[UR6][R6.64], R42 ;  /* 0x0000002a06007986 */ /* 0x000fe2000c101b06 */
[----:B------:R-:W-:Y:S05]  /*3960*/  EXIT ;  /* 0x000000000000794d */ /* 0x000fea0003800000 */
.L_x_0:
[----:B------:R-:W-:-:S00]  /*3970*/  BRA `(.L_x_0) ;  /* 0xfffffffc00fc7947 */ /* 0x000fc0000383ffff */
[----:B------:R-:W-:-:S00]  /*3980*/  NOP ;  /* 0x0000000000007918 */ /* 0x000fc00000000000 */
[----:B------:R-:W-:-:S00]  /*3990*/  NOP ;  /* 0x0000000000007918 */ /* 0x000fc00000000000 */
[----:B------:R-:W-:-:S00]  /*39a0*/  NOP ;  /* 0x0000000000007918 */ /* 0x000fc00000000000 */
[----:B------:R-:W-:-:S00]  /*39b0*/  NOP ;  /* 0x0000000000007918 */ /* 0x000fc00000000000 */
[----:B------:R-:W-:-:S00]  /*39c0*/  NOP ;  /* 0x0000000000007918 */ /* 0x000fc00000000000 */
[----:B------:R-:W-:-:S00]  /*39d0*/  NOP ;  /* 0x0000000000007918 */ /* 0x000fc00000000000 */
[----:B------:R-:W-:-:S00]  /*39e0*/  NOP ;  /* 0x0000000000007918 */ /* 0x000fc00000000000 */
[----:B------:R-:W-:-:S00]  /*39f0*/  NOP ;  /* 0x0000000000007918 */ /* 0x000fc00000000000 */
.L_x_1:


//--------------------- .nv.shared.triton_poi_fused_max_pool2d_with_indices_7 --------------------------
	.section	.nv.shared.triton_poi_fused_max_pool2d_with_indices_7,"aw",@nobits
	.sectionflags	@""
	.align	16
	.zero		1024


//--------------------- .nv.constant0.triton_poi_fused_max_pool2d_with_indices_7 --------------------------
	.section	.nv.constant0.triton_poi_fused_max_pool2d_with_indices_7,"a",@progbits
	.sectionflags	@""
	.align	4
.nv.constant0.triton_poi_fused_max_pool2d_with_indices_7:
	.zero		556
